	.headerflags	@"EF_CUDA_TEXMODE_UNIFIED EF_CUDA_64BIT_ADDRESS EF_CUDA_ACCELERATORS EF_CUDA_SM90 EF_CUDA_VIRTUAL_SM(EF_CUDA_SM90)"
	.elftype	@"ET_EXEC"


//--------------------- .nv.info                  --------------------------
	.section	.nv.info,"",@"SHT_CUDA_INFO"
	.align	4


	//----- nvinfo : EIATTR_REGCOUNT
	.align		4
        /*0000*/ 	.byte	0x04, 0x2f
        /*0002*/ 	.short	(.L_1 - .L_0)
	.align		4
.L_0:
        /*0004*/ 	.word	index@(triton_poi_fused__unsafe_index_add_convolution_mul_sub_24)
        /*0008*/ 	.word	0x00000076


	//----- nvinfo : EIATTR_MIN_STACK_SIZE
	.align		4
.L_1:
        /*000c*/ 	.byte	0x04, 0x12
        /*000e*/ 	.short	(.L_3 - .L_2)
	.align		4
.L_2:
        /*0010*/ 	.word	index@(triton_poi_fused__unsafe_index_add_convolution_mul_sub_24)
        /*0014*/ 	.word	0x00000000


	//----- nvinfo : EIATTR_FRAME_SIZE
	.align		4
.L_3:
        /*0018*/ 	.byte	0x04, 0x11
        /*001a*/ 	.short	(.L_5 - .L_4)
	.align		4
.L_4:
        /*001c*/ 	.word	index@(triton_poi_fused__unsafe_index_add_convolution_mul_sub_24)
        /*0020*/ 	.word	0x00000000


	//----- nvinfo : EIATTR_MIN_STACK_SIZE
	.align		4
.L_5:
        /*0024*/ 	.byte	0x04, 0x12
        /*0026*/ 	.short	(.L_7 - .L_6)
	.align		4
.L_6:
        /*0028*/ 	.word	index@(triton_poi_fused__unsafe_index_add_convolution_mul_sub_24)
        /*002c*/ 	.word	0x00000000
.L_7:


//--------------------- .nv.info.triton_poi_fused__unsafe_index_add_convolution_mul_sub_24 --------------------------
	.section	.nv.info.triton_poi_fused__unsafe_index_add_convolution_mul_sub_24,"",@"SHT_CUDA_INFO"
	.sectionflags	@""
	.align	4


	//----- nvinfo : EIATTR_CUDA_API_VERSION
	.align		4
        /*0000*/ 	.byte	0x04, 0x37
        /*0002*/ 	.short	(.L_9 - .L_8)
.L_8:
        /*0004*/ 	.word	0x0000007c


	//----- nvinfo : EIATTR_KPARAM_INFO
	.align		4
.L_9:
        /*0008*/ 	.byte	0x04, 0x17
        /*000a*/ 	.short	(.L_11 - .L_10)
.L_10:
        /*000c*/ 	.word	0x00000000
        /*0010*/ 	.short	0x000a
        /*0012*/ 	.short	0x004c
        /*0014*/ 	.byte	0x00, 0xf0, 0x11, 0x00


	//----- nvinfo : EIATTR_KPARAM_INFO
	.align		4
.L_11:
        /*0018*/ 	.byte	0x04, 0x17
        /*001a*/ 	.short	(.L_13 - .L_12)
.L_12:
        /*001c*/ 	.word	0x00000000
        /*0020*/ 	.short	0x0009
        /*0022*/ 	.short	0x0048
        /*0024*/ 	.byte	0x00, 0xf0, 0x11, 0x00


	//----- nvinfo : EIATTR_KPARAM_INFO
	.align		4
.L_13:
        /*0028*/ 	.byte	0x04, 0x17
        /*002a*/ 	.short	(.L_15 - .L_14)
.L_14:
        /*002c*/ 	.word	0x00000000
        /*0030*/ 	.short	0x0008
        /*0032*/ 	.short	0x0040
        /*0034*/ 	.byte	0x00, 0xf4, 0x21, 0x00


	//----- nvinfo : EIATTR_KPARAM_INFO
	.align		4
.L_15:
        /*0038*/ 	.byte	0x04, 0x17
        /*003a*/ 	.short	(.L_17 - .L_16)
.L_16:
        /*003c*/ 	.word	0x00000000
        /*0040*/ 	.short	0x0007
        /*0042*/ 	.short	0x0038
        /*0044*/ 	.byte	0x00, 0xf4, 0x21, 0x00


	//----- nvinfo : EIATTR_KPARAM_INFO
	.align		4
.L_17:
        /*0048*/ 	.byte	0x04, 0x17
        /*004a*/ 	.short	(.L_19 - .L_18)
.L_18:
        /*004c*/ 	.word	0x00000000
        /*0050*/ 	.short	0x0006
        /*0052*/ 	.short	0x0030
        /*0054*/ 	.byte	0x00, 0xf4, 0x21, 0x00


	//----- nvinfo : EIATTR_KPARAM_INFO
	.align		4
.L_19:
        /*0058*/ 	.byte	0x04, 0x17
        /*005a*/ 	.short	(.L_21 - .L_20)
.L_20:
        /*005c*/ 	.word	0x00000000
        /*0060*/ 	.short	0x0005
        /*0062*/ 	.short	0x0028
        /*0064*/ 	.byte	0x00, 0xf4, 0x21, 0x00


	//----- nvinfo : EIATTR_KPARAM_INFO
	.align		4
.L_21:
        /*0068*/ 	.byte	0x04, 0x17
        /*006a*/ 	.short	(.L_23 - .L_22)
.L_22:
        /*006c*/ 	.word	0x00000000
        /*0070*/ 	.short	0x0004
        /*0072*/ 	.short	0x0020
        /*0074*/ 	.byte	0x00, 0xf4, 0x21, 0x00


	//----- nvinfo : EIATTR_KPARAM_INFO
	.align		4
.L_23:
        /*0078*/ 	.byte	0x04, 0x17
        /*007a*/ 	.short	(.L_25 - .L_24)
.L_24:
        /*007c*/ 	.word	0x00000000
        /*0080*/ 	.short	0x0003
        /*0082*/ 	.short	0x0018
        /*0084*/ 	.byte	0x00, 0xf4, 0x21, 0x00


	//----- nvinfo : EIATTR_KPARAM_INFO
	.align		4
.L_25:
        /*0088*/ 	.byte	0x04, 0x17
        /*008a*/ 	.short	(.L_27 - .L_26)
.L_26:
        /*008c*/ 	.word	0x00000000
        /*0090*/ 	.short	0x0002
        /*0092*/ 	.short	0x0010
        /*0094*/ 	.byte	0x00, 0xf4, 0x21, 0x00


	//----- nvinfo : EIATTR_KPARAM_INFO
	.align		4
.L_27:
        /*0098*/ 	.byte	0x04, 0x17
        /*009a*/ 	.short	(.L_29 - .L_28)
.L_28:
        /*009c*/ 	.word	0x00000000
        /*00a0*/ 	.short	0x0001
        /*00a2*/ 	.short	0x0008
        /*00a4*/ 	.byte	0x00, 0xf4, 0x21, 0x00


	//----- nvinfo : EIATTR_KPARAM_INFO
	.align		4
.L_29:
        /*00a8*/ 	.byte	0x04, 0x17
        /*00aa*/ 	.short	(.L_31 - .L_30)
.L_30:
        /*00ac*/ 	.word	0x00000000
        /*00b0*/ 	.short	0x0000
        /*00b2*/ 	.short	0x0000
        /*00b4*/ 	.byte	0x00, 0xf4, 0x21, 0x00


	//----- nvinfo : EIATTR_SPARSE_MMA_MASK
	.align		4
.L_31:
        /*00b8*/ 	.byte	0x03, 0x50
        /*00ba*/ 	.short	0x0000


	//----- nvinfo : EIATTR_MAXREG_COUNT
	.align		4
        /*00bc*/ 	.byte	0x03, 0x1b
        /*00be*/ 	.short	0x00ff


	//----- nvinfo : EIATTR_EXIT_INSTR_OFFSETS
	.align		4
        /*00c0*/ 	.byte	0x04, 0x1c
        /*00c2*/ 	.short	(.L_33 - .L_32)


	//   ....[0]....
.L_32:
        /*00c4*/ 	.word	0x00002a90


	//   ....[1]....
        /*00c8*/ 	.word	0x00002ac0


	//----- nvinfo : EIATTR_REQNTID
	.align		4
.L_33:
        /*00cc*/ 	.byte	0x04, 0x10
        /*00ce*/ 	.short	(.L_35 - .L_34)
.L_34:
        /*00d0*/ 	.word	0x00000100
        /*00d4*/ 	.word	0x00000001
        /*00d8*/ 	.word	0x00000001


	//----- nvinfo : EIATTR_CBANK_PARAM_SIZE
	.align		4
.L_35:
        /*00dc*/ 	.byte	0x03, 0x19
        /*00de*/ 	.short	0x0050


	//----- nvinfo : EIATTR_PARAM_CBANK
	.align		4
        /*00e0*/ 	.byte	0x04, 0x0a
        /*00e2*/ 	.short	(.L_37 - .L_36)
	.align		4
.L_36:
        /*00e4*/ 	.word	index@(.nv.constant0.triton_poi_fused__unsafe_index_add_convolution_mul_sub_24)
        /*00e8*/ 	.short	0x0210
        /*00ea*/ 	.short	0x0050


	//----- nvinfo : EIATTR_SW_WAR
	.align		4
.L_37:
        /*00ec*/ 	.byte	0x04, 0x36
        /*00ee*/ 	.short	(.L_39 - .L_38)
.L_38:
        /*00f0*/ 	.word	0x00000008
.L_39:


//--------------------- .nv.callgraph             --------------------------
	.section	.nv.callgraph,"",@"SHT_CUDA_CALLGRAPH"
	.align	4
	.sectionentsize	8
	.align		4
        /*0000*/ 	.word	0x00000000
	.align		4
        /*0004*/ 	.word	0xffffffff
	.align		4
        /*0008*/ 	.word	0x00000000
	.align		4
        /*000c*/ 	.word	0xfffffffe
	.align		4
        /*0010*/ 	.word	0x00000000
	.align		4
        /*0014*/ 	.word	0xfffffffd
	.align		4
        /*0018*/ 	.word	0x00000000
	.align		4
        /*001c*/ 	.word	0xfffffffc


//--------------------- .text.triton_poi_fused__unsafe_index_add_convolution_mul_sub_24 --------------------------
	.section	.text.triton_poi_fused__unsafe_index_add_convolution_mul_sub_24,"ax",@progbits
	.sectionflags	@"SHF_BARRIERS=1"
	.align	128
        .global         triton_poi_fused__unsafe_index_add_convolution_mul_sub_24
        .type           triton_poi_fused__unsafe_index_add_convolution_mul_sub_24,@function
        .size           triton_poi_fused__unsafe_index_add_convolution_mul_sub_24,(.L_x_1 - triton_poi_fused__unsafe_index_add_convolution_mul_sub_24)
        .other          triton_poi_fused__unsafe_index_add_convolution_mul_sub_24,@"STO_CUDA_ENTRY STV_DEFAULT"
triton_poi_fused__unsafe_index_add_convolution_mul_sub_24:
.text.triton_poi_fused__unsafe_index_add_convolution_mul_sub_24:
[----:B------:R-:W0:Y:S01]  /*0000*/  LDC R1, c[0x0][0x28] ;  /* 0x00000a00ff017b82 */ /* 0x000e220000000800 */
[----:B------:R-:W1:Y:S07]  /*0010*/  S2R R44, SR_TID.X ;  /* 0x00000000002c7919 */ /* 0x000e6e0000002100 */
[----:B------:R-:W2:Y:S01]  /*0020*/  LDC.64 R4, c[0x0][0x220] ;  /* 0x00008800ff047b82 */ /* 0x000ea20000000a00 */
[----:B------:R-:W-:Y:S01]  /*0030*/  ULDC.64 UR6, c[0x0][0x208] ;  /* 0x0000820000067ab9 */ /* 0x000fe20000000a00 */
[----:B------:R-:W3:Y:S01]  /*0040*/  S2R R49, SR_CTAID.Y ;  /* 0x0000000000317919 */ /* 0x000ee20000002600 */
[----:B------:R-:W4:Y:S05]  /*0050*/  S2R R9, SR_CTAID.X ;  /* 0x0000000000097919 */ /* 0x000f2a0000002500 */
[----:B------:R-:W5:Y:S08]  /*0060*/  LDC.64 R6, c[0x0][0x210] ;  /* 0x00008400ff067b82 */ /* 0x000f700000000a00 */
[----:B------:R-:W2:Y:S08]  /*0070*/  LDC.64 R32, c[0x0][0x218] ;  /* 0x00008600ff207b82 */ /* 0x000eb00000000a00 */
[----:B------:R-:W2:Y:S01]  /*0080*/  LDC.64 R38, c[0x0][0x230] ;  /* 0x00008c00ff267b82 */ /* 0x000ea20000000a00 */
[----:B------:R-:W-:-:S02]  /*0090*/  CS2R R24, SRZ ;  /* 0x0000000000187805 */ /* 0x000fc4000001ff00 */
[----:B------:R-:W-:-:S05]  /*00a0*/  CS2R R26, SRZ ;  /* 0x00000000001a7805 */ /* 0x000fca000001ff00 */
[----:B------:R-:W2:Y:S01]  /*00b0*/  LDC.64 R42, c[0x0][0x240] ;  /* 0x00009000ff2a7b82 */ /* 0x000ea20000000a00 */
[----:B-1----:R-:W-:Y:S02]  /*00c0*/  SHF.L.U32 R37, R44, 0x2, RZ ;  /* 0x000000022c257819 */ /* 0x002fe400000006ff */
[----:B------:R-:W-:Y:S02]  /*00d0*/  CS2R R28, SRZ ;  /* 0x00000000001c7805 */ /* 0x000fe4000001ff00 */
[----:B---3--:R-:W-:Y:S02]  /*00e0*/  SHF.R.S32.HI R46, RZ, 0x17, R49 ;  /* 0x00000017ff2e7819 */ /* 0x008fe40000011431 */
[----:B------:R-:W-:Y:S02]  /*00f0*/  CS2R R30, SRZ ;  /* 0x00000000001e7805 */ /* 0x000fe4000001ff00 */
[----:B------:R-:W-:Y:S02]  /*0100*/  LOP3.LUT R0, R37, 0xfc, RZ, 0xc0, !PT ;  /* 0x000000fc25007812 */ /* 0x000fe400078ec0ff */
[----:B------:R-:W-:-:S02]  /*0110*/  CS2R R34, SRZ ;  /* 0x0000000000227805 */ /* 0x000fc4000001ff00 */
[----:B------:R-:W-:Y:S02]  /*0120*/  SGXT R46, R46, 0x1 ;  /* 0x000000012e2e781a */ /* 0x000fe40000000200 */
[----:B------:R-:W-:Y:S02]  /*0130*/  CS2R R20, SRZ ;  /* 0x0000000000147805 */ /* 0x000fe4000001ff00 */
[----:B------:R-:W-:Y:S02]  /*0140*/  PRMT R3, R0, 0x6540, R49 ;  /* 0x0000654000037816 */ /* 0x000fe40000000031 */
[----:B------:R-:W-:Y:S02]  /*0150*/  CS2R R22, SRZ ;  /* 0x0000000000167805 */ /* 0x000fe4000001ff00 */
[----:B----4-:R-:W-:Y:S02]  /*0160*/  SHF.L.U32 R9, R9, 0x4, RZ ;  /* 0x0000000409097819 */ /* 0x010fe400000006ff */
[----:B------:R-:W-:-:S02]  /*0170*/  CS2R R18, SRZ ;  /* 0x0000000000127805 */ /* 0x000fc4000001ff00 */
[----:B------:R-:W-:Y:S01]  /*0180*/  LEA.HI R0, R46, R3, RZ, 0x8 ;  /* 0x000000032e007211 */ /* 0x000fe200078f40ff */
[----:B------:R-:W1:Y:S01]  /*0190*/  S2UR UR5, SR_CgaCtaId ;  /* 0x00000000000579c3 */ /* 0x000e620000008800 */
[----:B------:R-:W-:-:S07]  /*01a0*/  LOP3.LUT R2, R9, 0xf, R44, 0xf8, !PT ;  /* 0x0000000f09027812 */ /* 0x000fce00078ef82c */
[----:B------:R-:W3:Y:S01]  /*01b0*/  LDC.64 R40, c[0x0][0x238] ;  /* 0x00008e00ff287b82 */ /* 0x000ee20000000a00 */
[----:B------:R-:W-:Y:S01]  /*01c0*/  IMAD.SHL.U32 R8, R0, 0x10, RZ ;  /* 0x0000001000087824 */ /* 0x000fe200078e00ff */
[----:B------:R-:W-:-:S06]  /*01d0*/  SHF.R.S32.HI R11, RZ, 0x1f, R2 ;  /* 0x0000001fff0b7819 */ /* 0x000fcc0000011402 */
[----:B------:R-:W4:Y:S01]  /*01e0*/  LDC.64 R50, c[0x0][0x248] ;  /* 0x00009200ff327b82 */ /* 0x000f220000000a00 */
[----:B------:R-:W-:Y:S01]  /*01f0*/  SHF.R.U32.HI R48, RZ, 0x6, R44 ;  /* 0x00000006ff307819 */ /* 0x000fe2000001162c */
[----:B------:R-:W-:Y:S01]  /*0200*/  UMOV UR4, 0x400 ;  /* 0x0000040000047882 */ /* 0x000fe20000000000 */
[----:B------:R-:W-:Y:S01]  /*0210*/  LEA.HI R14, R11, R2, RZ, 0x2 ;  /* 0x000000020b0e7211 */ /* 0x000fe200078f10ff */
[----:B------:R-:W-:Y:S01]  /*0220*/  ULDC.64 UR8, c[0x0][0x228] ;  /* 0x00008a0000087ab9 */ /* 0x000fe20000000a00 */
[----:B------:R-:W-:Y:S02]  /*0230*/  LOP3.LUT R0, R0, 0xffffff00, RZ, 0xc0, !PT ;  /* 0xffffff0000007812 */ /* 0x000fe400078ec0ff */
[----:B------:R-:W-:Y:S02]  /*0240*/  LOP3.LUT R8, R8, 0xfffff000, RZ, 0xc0, !PT ;  /* 0xfffff00008087812 */ /* 0x000fe400078ec0ff */
[----:B------:R-:W-:Y:S02]  /*0250*/  SGXT.U32 R48, R48, 0x2 ;  /* 0x000000023030781a */ /* 0x000fe40000000000 */
[----:B------:R-:W-:-:S02]  /*0260*/  LOP3.LUT R11, R14, 0xfffffffc, RZ, 0xc0, !PT ;  /* 0xfffffffc0e0b7812 */ /* 0x000fc400078ec0ff */
[----:B------:R-:W-:Y:S02]  /*0270*/  IADD3 R8, R8, R3, -R0 ;  /* 0x0000000308087210 */ /* 0x000fe40007ffe800 */
[----:B------:R-:W-:Y:S02]  /*0280*/  LOP3.LUT R0, R9, R48, RZ, 0xfc, !PT ;  /* 0x0000003009007212 */ /* 0x000fe400078efcff */
[----:B------:R-:W-:Y:S02]  /*0290*/  ISETP.GE.AND P4, PT, R2, 0x10, PT ;  /* 0x000000100200780c */ /* 0x000fe40003f86270 */
[----:B------:R-:W-:Y:S01]  /*02a0*/  IADD3 R47, R2, -R11, RZ ;  /* 0x8000000b022f7210 */ /* 0x000fe20007ffe0ff */
[C---:B------:R-:W-:Y:S01]  /*02b0*/  IMAD R11, R0.reuse, 0x100, R8 ;  /* 0x00000100000b7824 */ /* 0x040fe200078e0208 */
[----:B------:R-:W-:Y:S02]  /*02c0*/  LOP3.LUT R3, R9, 0x8, R48, 0xfe, !PT ;  /* 0x0000000809037812 */ /* 0x000fe400078efe30 */
[----:B------:R-:W-:Y:S01]  /*02d0*/  LOP3.LUT R2, R9, 0x4, R48, 0xfe, !PT ;  /* 0x0000000409027812 */ /* 0x000fe200078efe30 */
[----:B--2---:R-:W-:Y:S01]  /*02e0*/  IMAD.WIDE R4, R47, 0x8, R4 ;  /* 0x000000082f047825 */ /* 0x004fe200078e0204 */
[----:B------:R-:W-:-:S02]  /*02f0*/  ISETP.GE.AND P3, PT, R0, 0x10, PT ;  /* 0x000000100000780c */ /* 0x000fc40003f66270 */
[----:B------:R-:W-:Y:S01]  /*0300*/  LOP3.LUT R9, R9, 0xc, R48, 0xfe, !PT ;  /* 0x0000000c09097812 */ /* 0x000fe200078efe30 */
[C---:B------:R-:W-:Y:S01]  /*0310*/  IMAD R15, R3.reuse, 0x100, R8 ;  /* 0x00000100030f7824 */ /* 0x040fe200078e0208 */
[C---:B------:R-:W-:Y:S02]  /*0320*/  ISETP.GE.AND P2, PT, R2.reuse, 0x10, PT ;  /* 0x000000100200780c */ /* 0x040fe40003f46270 */
[----:B------:R-:W-:Y:S02]  /*0330*/  ISETP.GE.AND P1, PT, R3, 0x10, PT ;  /* 0x000000100300780c */ /* 0x000fe40003f26270 */
[----:B------:R-:W-:Y:S02]  /*0340*/  LEA R13, R2, R8, 0x8 ;  /* 0x00000008020d7211 */ /* 0x000fe400078e40ff */
[----:B------:R-:W-:Y:S02]  /*0350*/  CS2R R2, SRZ ;  /* 0x0000000000027805 */ /* 0x000fe4000001ff00 */
[----:B------:R-:W-:-:S02]  /*0360*/  ISETP.GE.AND P0, PT, R9, 0x10, PT ;  /* 0x000000100900780c */ /* 0x000fc40003f06270 */
[----:B------:R-:W-:Y:S01]  /*0370*/  LEA R17, R9, R8, 0x8 ;  /* 0x0000000809117211 */ /* 0x000fe200078e40ff */
[----:B-----5:R-:W-:Y:S01]  /*0380*/  IMAD.WIDE R8, R11, 0x4, R6 ;  /* 0x000000040b087825 */ /* 0x020fe200078e0206 */
[----:B------:R-:W-:Y:S01]  /*0390*/  SHF.R.S32.HI R45, RZ, 0x2, R14 ;  /* 0x00000002ff2d7819 */ /* 0x000fe2000001140e */
[----:B------:R2:W5:Y:S02]  /*03a0*/  @!P4 LDG.E.EL.64 R2, desc[UR6][R4.64] ;  /* 0x000000060402c981 */ /* 0x000564000c2e1b00 */
[--C-:B------:R-:W-:Y:S02]  /*03b0*/  IMAD.WIDE R10, R13, 0x4, R6.reuse ;  /* 0x000000040d0a7825 */ /* 0x100fe400078e0206 */
[----:B------:R-:W5:Y:S02]  /*03c0*/  @!P3 LDG.E.EL.128 R24, desc[UR6][R8.64] ;  /* 0x000000060818b981 */ /* 0x000f64000c2e1d00 */
[----:B------:R-:W-:Y:S01]  /*03d0*/  IMAD.WIDE R12, R15, 0x4, R6 ;  /* 0x000000040f0c7825 */ /* 0x000fe200078e0206 */
[----:B------:R-:W-:Y:S01]  /*03e0*/  CS2R R14, SRZ ;  /* 0x00000000000e7805 */ /* 0x000fe2000001ff00 */
[----:B------:R-:W5:Y:S02]  /*03f0*/  @!P2 LDG.E.EL.128 R28, desc[UR6][R10.64] ;  /* 0x000000060a1ca981 */ /* 0x000f64000c2e1d00 */
[----:B0-2---:R-:W-:-:S02]  /*0400*/  IMAD.WIDE R4, R45, 0x8, R32 ;  /* 0x000000082d047825 */ /* 0x005fc400078e0220 */
[----:B------:R-:W2:Y:S02]  /*0410*/  @!P1 LDG.E.EL.128 R20, desc[UR6][R12.64] ;  /* 0x000000060c149981 */ /* 0x000ea4000c2e1d00 */
[----:B------:R-:W-:Y:S02]  /*0420*/  IMAD.WIDE R38, R47, 0x8, R38 ;  /* 0x000000082f267825 */ /* 0x000fe400078e0226 */
[----:B------:R0:W2:Y:S02]  /*0430*/  @!P4 LDG.E.EL.64 R34, desc[UR6][R4.64] ;  /* 0x000000060422c981 */ /* 0x0000a4000c2e1b00 */
[----:B------:R-:W-:Y:S01]  /*0440*/  IMAD.WIDE R6, R17, 0x4, R6 ;  /* 0x0000000411067825 */ /* 0x000fe200078e0206 */
[----:B------:R-:W-:Y:S01]  /*0450*/  CS2R R16, SRZ ;  /* 0x0000000000107805 */ /* 0x000fe2000001ff00 */
[----:B------:R0:W2:Y:S01]  /*0460*/  @!P4 LDG.E.EL.64 R14, desc[UR6][R38.64] ;  /* 0x00000006260ec981 */ /* 0x0000a2000c2e1b00 */
[----:B------:R-:W-:Y:S01]  /*0470*/  CS2R R32, SRZ ;  /* 0x0000000000207805 */ /* 0x000fe2000001ff00 */
[----:B------:R-:W-:-:S03]  /*0480*/  IMAD.WIDE R42, R45, 0x8, R42 ;  /* 0x000000082d2a7825 */ /* 0x000fc600078e022a */
[----:B------:R-:W2:Y:S04]  /*0490*/  @!P0 LDG.E.EL.128 R16, desc[UR6][R6.64] ;  /* 0x0000000606108981 */ /* 0x000ea8000c2e1d00 */
[----:B------:R3:W2:Y:S01]  /*04a0*/  @!P4 LDG.E.EL.64 R32, desc[UR6][R42.64] ;  /* 0x000000062a20c981 */ /* 0x0006a2000c2e1b00 */
[----:B------:R-:W-:Y:S01]  /*04b0*/  IMAD.SHL.U32 R0, R44, 0x40, RZ ;  /* 0x000000402c007824 */ /* 0x000fe200078e00ff */
[----:B-1----:R-:W-:-:S04]  /*04c0*/  UPRMT UR4, UR5, 0x654, UR4 ;  /* 0x0000065405047896 */ /* 0x002fc80008000004 */
[----:B0-----:R-:W-:-:S04]  /*04d0*/  LOP3.LUT R5, R0, 0xfc0, RZ, 0xc0, !PT ;  /* 0x00000fc000057812 */ /* 0x001fc800078ec0ff */
[C---:B------:R-:W-:Y:S02]  /*04e0*/  LOP3.LUT R4, R5.reuse, 0x10, RZ, 0xfc, !PT ;  /* 0x0000001005047812 */ /* 0x040fe400078efcff */
[----:B------:R-:W-:Y:S02]  /*04f0*/  LOP3.LUT R48, R48, R5, RZ, 0xfc, !PT ;  /* 0x0000000530307212 */ /* 0x000fe400078efcff */
[C---:B------:R-:W-:Y:S02]  /*0500*/  LOP3.LUT R38, R5.reuse, 0x20, RZ, 0xfc, !PT ;  /* 0x0000002005267812 */ /* 0x040fe400078efcff */
[C---:B------:R-:W-:Y:S02]  /*0510*/  LOP3.LUT R39, R5.reuse, 0x30, RZ, 0xfc, !PT ;  /* 0x0000003005277812 */ /* 0x040fe400078efcff */
[----:B------:R-:W-:Y:S02]  /*0520*/  LEA.HI R5, R5, UR4, RZ, 0x1e ;  /* 0x0000000405057c11 */ /* 0x000fe4000f8ff0ff */
[----:B---3--:R-:W-:Y:S01]  /*0530*/  LEA.HI R43, R4, UR4, RZ, 0x1e ;  /* 0x00000004042b7c11 */ /* 0x008fe2000f8ff0ff */
[----:B------:R-:W-:Y:S01]  /*0540*/  IMAD.WIDE R40, R47, 0x4, R40 ;  /* 0x000000042f287825 */ /* 0x000fe200078e0228 */
[----:B------:R-:W-:-:S02]  /*0550*/  LEA.HI R47, R39, UR4, RZ, 0x1e ;  /* 0x00000004272f7c11 */ /* 0x000fc4000f8ff0ff */
[----:B------:R-:W-:Y:S01]  /*0560*/  LEA R39, R48, R5, 0x2 ;  /* 0x0000000530277211 */ /* 0x000fe200078e10ff */
[----:B----4-:R-:W-:Y:S01]  /*0570*/  IMAD.WIDE R50, R45, 0x4, R50 ;  /* 0x000000042d327825 */ /* 0x010fe200078e0232 */
[----:B------:R-:W-:-:S03]  /*0580*/  LEA.HI R45, R38, UR4, RZ, 0x1e ;  /* 0x00000004262d7c11 */ /* 0x000fc6000f8ff0ff */
[C---:B------:R-:W-:Y:S01]  /*0590*/  IMAD R4, R48.reuse, 0x4, R43 ;  /* 0x0000000430047824 */ /* 0x040fe200078e022b */
[C---:B------:R-:W-:Y:S01]  /*05a0*/  LEA R45, R48.reuse, R45, 0x2 ;  /* 0x0000002d302d7211 */ /* 0x040fe200078e10ff */
[----:B------:R-:W-:Y:S01]  /*05b0*/  IMAD R48, R48, 0x4, R47 ;  /* 0x0000000430307824 */ /* 0x000fe200078e022f */
[----:B------:R-:W-:Y:S01]  /*05c0*/  HFMA2.MMA R0, -RZ, RZ, 0, 0 ;  /* 0x00000000ff007435 */ /* 0x000fe200000001ff */
[----:B------:R-:W-:-:S06]  /*05d0*/  IMAD.MOV.U32 R36, RZ, RZ, RZ ;  /* 0x000000ffff247224 */ /* 0x000fcc00078e00ff */
[----:B------:R0:W3:Y:S04]  /*05e0*/  @!P4 LDG.E.EL R36, desc[UR6][R50.64] ;  /* 0x000000063224c981 */ /* 0x0000e8000c2e1900 */
[----:B------:R1:W4:Y:S01]  /*05f0*/  @!P4 LDG.E.EL R0, desc[UR6][R40.64] ;  /* 0x000000062800c981 */ /* 0x000322000c2e1900 */
[----:B------:R-:W-:Y:S02]  /*0600*/  CS2R R76, SRZ ;  /* 0x00000000004c7805 */ /* 0x000fe4000001ff00 */
[----:B------:R-:W-:Y:S02]  /*0610*/  CS2R R66, SRZ ;  /* 0x0000000000427805 */ /* 0x000fe4000001ff00 */
[----:B------:R-:W-:Y:S02]  /*0620*/  CS2R R52, SRZ ;  /* 0x0000000000347805 */ /* 0x000fe4000001ff00 */
[----:B------:R-:W-:-:S02]  /*0630*/  CS2R R74, SRZ ;  /* 0x00000000004a7805 */ /* 0x000fc4000001ff00 */
[----:B------:R-:W-:Y:S02]  /*0640*/  CS2R R72, SRZ ;  /* 0x0000000000487805 */ /* 0x000fe4000001ff00 */
[----:B------:R-:W-:Y:S02]  /*0650*/  CS2R R70, SRZ ;  /* 0x0000000000467805 */ /* 0x000fe4000001ff00 */
[----:B0-----:R-:W-:Y:S01]  /*0660*/  CS2R R50, SRZ ;  /* 0x0000000000327805 */ /* 0x001fe2000001ff00 */
[----:B------:R-:W-:Y:S01]  /*0670*/  IMAD.MOV.U32 R69, RZ, RZ, RZ ;  /* 0x000000ffff457224 */ /* 0x000fe200078e00ff */
[----:B------:R-:W-:Y:S02]  /*0680*/  CS2R R64, SRZ ;  /* 0x0000000000407805 */ /* 0x000fe4000001ff00 */
[----:B------:R-:W-:Y:S02]  /*0690*/  CS2R R42, SRZ ;  /* 0x00000000002a7805 */ /* 0x000fe4000001ff00 */
[----:B------:R-:W-:-:S02]  /*06a0*/  CS2R R60, SRZ ;  /* 0x00000000003c7805 */ /* 0x000fc4000001ff00 */
[----:B------:R-:W-:Y:S02]  /*06b0*/  CS2R R62, SRZ ;  /* 0x00000000003e7805 */ /* 0x000fe4000001ff00 */
[----:B-1----:R-:W-:Y:S02]  /*06c0*/  CS2R R40, SRZ ;  /* 0x0000000000287805 */ /* 0x002fe4000001ff00 */
[----:B------:R-:W-:Y:S02]  /*06d0*/  CS2R R54, SRZ ;  /* 0x0000000000367805 */ /* 0x000fe4000001ff00 */
[----:B------:R-:W-:Y:S02]  /*06e0*/  CS2R R56, SRZ ;  /* 0x0000000000387805 */ /* 0x000fe4000001ff00 */
[----:B------:R-:W-:Y:S01]  /*06f0*/  MOV R38, RZ ;  /* 0x000000ff00267202 */ /* 0x000fe20000000f00 */
[----:B------:R-:W-:Y:S01]  /*0700*/  HFMA2.MMA R47, -RZ, RZ, 0, 0 ;  /* 0x00000000ff2f7435 */ /* 0x000fe200000001ff */
[----:B------:R-:W-:Y:S01]  /*0710*/  IMAD.MOV.U32 R95, RZ, RZ, RZ ;  /* 0x000000ffff5f7224 */ /* 0x000fe200078e00ff */
[----:B------:R-:W-:-:S02]  /*0720*/  CS2R R90, SRZ ;  /* 0x00000000005a7805 */ /* 0x000fc4000001ff00 */
[----:B------:R-:W-:Y:S01]  /*0730*/  CS2R R92, SRZ ;  /* 0x00000000005c7805 */ /* 0x000fe2000001ff00 */
[----:B------:R-:W-:Y:S01]  /*0740*/  IMAD.MOV.U32 R78, RZ, RZ, RZ ;  /* 0x000000ffff4e7224 */ /* 0x000fe200078e00ff */
[----:B------:R-:W-:Y:S02]  /*0750*/  HFMA2.MMA R101, -RZ, RZ, 0, 0 ;  /* 0x00000000ff657435 */ /* 0x000fe400000001ff */
[----:B------:R-:W-:Y:S01]  /*0760*/  HFMA2.MMA R80, -RZ, RZ, 0, 0 ;  /* 0x00000000ff507435 */ /* 0x000fe200000001ff */
[----:B------:R-:W-:Y:S01]  /*0770*/  MOV R99, RZ ;  /* 0x000000ff00637202 */ /* 0x000fe20000000f00 */
[----:B------:R-:W-:Y:S01]  /*0780*/  IMAD.MOV.U32 R103, RZ, RZ, RZ ;  /* 0x000000ffff677224 */ /* 0x000fe200078e00ff */
[----:B------:R-:W-:Y:S02]  /*0790*/  MOV R84, RZ ;  /* 0x000000ff00547202 */ /* 0x000fe40000000f00 */
[----:B-----5:R-:W-:Y:S01]  /*07a0*/  SHF.R.U32.HI R5, RZ, 0x1c, R3 ;  /* 0x0000001cff057819 */ /* 0x020fe20000011603 */
[----:B------:R-:W-:Y:S04]  /*07b0*/  STS [R39], R24 ;  /* 0x0000001827007388 */ /* 0x000fe80000000800 */
[----:B------:R0:W-:Y:S04]  /*07c0*/  STS [R4+0x40], R25 ;  /* 0x0000401904007388 */ /* 0x0001e80000000800 */
[----:B------:R-:W-:Y:S01]  /*07d0*/  STS [R45+0x80], R26 ;  /* 0x0000801a2d007388 */ /* 0x000fe20000000800 */
[----:B0-----:R-:W-:-:S03]  /*07e0*/  LOP3.LUT R25, R5, 0x8, RZ, 0xc0, !PT ;  /* 0x0000000805197812 */ /* 0x001fc600078ec0ff */
[----:B------:R0:W-:Y:S01]  /*07f0*/  STS [R48+0xc0], R27 ;  /* 0x0000c01b30007388 */ /* 0x0001e20000000800 */
[----:B------:R-:W-:-:S03]  /*0800*/  IADD3 R25, P5, R25, UR8, RZ ;  /* 0x0000000819197c10 */ /* 0x000fc6000ffbe0ff */
[----:B------:R-:W-:Y:S01]  /*0810*/  STS [R39+0x10], R28 ;  /* 0x0000101c27007388 */ /* 0x000fe20000000800 */
[----:B--2---:R-:W-:-:S03]  /*0820*/  SHF.R.U32.HI R5, RZ, 0x1c, R15 ;  /* 0x0000001cff057819 */ /* 0x004fc6000001160f */
[----:B------:R-:W-:Y:S01]  /*0830*/  STS [R4+0x50], R29 ;  /* 0x0000501d04007388 */ /* 0x000fe20000000800 */
[----:B0-----:R-:W-:-:S03]  /*0840*/  SHF.R.U32.HI R27, RZ, 0x1e, R35 ;  /* 0x0000001eff1b7819 */ /* 0x001fc60000011623 */
[----:B------:R-:W-:Y:S01]  /*0850*/  STS [R45+0x90], R30 ;  /* 0x0000901e2d007388 */ /* 0x000fe20000000800 */
[----:B------:R-:W-:Y:S02]  /*0860*/  LEA R24, P6, R2, R25, 0x2 ;  /* 0x0000001902187211 */ /* 0x000fe400078c10ff */
[----:B------:R-:W-:Y:S01]  /*0870*/  IADD3.X R25, RZ, UR9, RZ, P5, !PT ;  /* 0x00000009ff197c10 */ /* 0x000fe2000affe4ff */
[----:B------:R-:W-:Y:S01]  /*0880*/  STS [R48+0xd0], R31 ;  /* 0x0000d01f30007388 */ /* 0x000fe20000000800 */
[----:B------:R-:W-:-:S03]  /*0890*/  LOP3.LUT R27, R27, 0x2, RZ, 0xc0, !PT ;  /* 0x000000021b1b7812 */ /* 0x000fc600078ec0ff */
[----:B------:R-:W-:Y:S04]  /*08a0*/  STS [R39+0x20], R20 ;  /* 0x0000201427007388 */ /* 0x000fe80000000800 */
[----:B------:R0:W-:Y:S04]  /*08b0*/  STS [R4+0x60], R21 ;  /* 0x0000601504007388 */ /* 0x0001e80000000800 */
[----:B------:R-:W-:Y:S04]  /*08c0*/  STS [R45+0xa0], R22 ;  /* 0x0000a0162d007388 */ /* 0x000fe80000000800 */
[----:B------:R-:W-:Y:S01]  /*08d0*/  STS [R48+0xe0], R23 ;  /* 0x0000e01730007388 */ /* 0x000fe20000000800 */
[----:B0-----:R-:W-:-:S03]  /*08e0*/  LOP3.LUT R21, R5, 0x8, RZ, 0xc0, !PT ;  /* 0x0000000805157812 */ /* 0x001fc600078ec0ff */
[----:B------:R-:W-:Y:S01]  /*08f0*/  STS [R39+0x30], R16 ;  /* 0x0000301027007388 */ /* 0x000fe20000000800 */
[----:B------:R-:W-:Y:S02]  /*0900*/  LEA.HI.X R5, R2, R25, R3, 0x2, P6 ;  /* 0x0000001902057211 */ /* 0x000fe400030f1403 */
[----:B------:R-:W-:Y:S01]  /*0910*/  IADD3 R2, P5, R34, R27, RZ ;  /* 0x0000001b22027210 */ /* 0x000fe20007fbe0ff */
[----:B------:R0:W-:Y:S01]  /*0920*/  STS [R4+0x70], R17 ;  /* 0x0000701104007388 */ /* 0x0001e20000000800 */
[----:B------:R-:W-:-:S03]  /*0930*/  IADD3 R21, P6, R21, UR8, RZ ;  /* 0x0000000815157c10 */ /* 0x000fc6000ffde0ff */
[----:B------:R1:W-:Y:S01]  /*0940*/  STS [R45+0xb0], R18 ;  /* 0x0000b0122d007388 */ /* 0x0003e20000000800 */
[----:B------:R-:W-:-:S03]  /*0950*/  SHF.R.U32.HI R3, RZ, 0x1e, R33 ;  /* 0x0000001eff037819 */ /* 0x000fc60000011621 */
[----:B------:R2:W-:Y:S01]  /*0960*/  STS [R48+0xf0], R19 ;  /* 0x0000f01330007388 */ /* 0x0005e20000000800 */
[----:B------:R-:W-:Y:S01]  /*0970*/  IMAD.X R35, RZ, RZ, R35, P5 ;  /* 0x000000ffff237224 */ /* 0x000fe200028e0623 */
[----:B------:R-:W-:Y:S02]  /*0980*/  SHF.R.U32.HI R34, RZ, 0x4, R44 ;  /* 0x00000004ff227819 */ /* 0x000fe4000001162c */
[----:B0-----:R-:W-:Y:S02]  /*0990*/  IADD3.X R17, RZ, UR9, RZ, P6, !PT ;  /* 0x00000009ff117c10 */ /* 0x001fe4000b7fe4ff */
[----:B------:R-:W-:Y:S02]  /*09a0*/  LOP3.LUT R3, R3, 0x2, RZ, 0xc0, !PT ;  /* 0x0000000203037812 */ /* 0x000fe400078ec0ff */
[----:B-1----:R-:W-:Y:S01]  /*09b0*/  LEA R18, P6, R14, R21, 0x2 ;  /* 0x000000150e127211 */ /* 0x002fe200078c10ff */
[----:B------:R-:W-:Y:S01]  /*09c0*/  IMAD.SHL.U32 R21, R2, 0x8, RZ ;  /* 0x0000000802157824 */ /* 0x000fe200078e00ff */
[----:B------:R-:W-:-:S02]  /*09d0*/  SGXT.U32 R34, R34, 0x4 ;  /* 0x000000042222781a */ /* 0x000fc40000000000 */
[----:B------:R-:W-:Y:S02]  /*09e0*/  SHF.L.U64.HI R22, R2, 0x3, R35 ;  /* 0x0000000302167819 */ /* 0x000fe40000010223 */
[----:B------:R-:W-:Y:S02]  /*09f0*/  IADD3 R2, P5, R32, R3, RZ ;  /* 0x0000000320027210 */ /* 0x000fe40007fbe0ff */
[----:B------:R-:W-:Y:S01]  /*0a00*/  LEA.HI.X R3, R14, R17, R15, 0x2, P6 ;  /* 0x000000110e037211 */ /* 0x000fe200030f140f */
[----:B------:R-:W-:Y:S01]  /*0a10*/  IMAD.SHL.U32 R39, R49, 0x100, RZ ;  /* 0x0000010031277824 */ /* 0x000fe200078e00ff */
[----:B------:R-:W-:Y:S02]  /*0a20*/  IADD3 R14, P6, R21, R24, RZ ;  /* 0x00000018150e7210 */ /* 0x000fe40007fde0ff */
[----:B------:R-:W-:Y:S02]  /*0a30*/  PRMT R115, R34, 0x6540, R49 ;  /* 0x0000654022737816 */ /* 0x000fe40000000031 */
[----:B------:R-:W-:Y:S01]  /*0a40*/  LOP3.LUT R113, R39, 0x10, R34, 0xfe, !PT ;  /* 0x0000001027717812 */ /* 0x000fe200078efe22 */
[----:B------:R-:W-:Y:S01]  /*0a50*/  IMAD.X R15, R22, 0x1, R5, P6 ;  /* 0x00000001160f7824 */ /* 0x000fe200030e0605 */
[----:B------:R-:W-:-:S02]  /*0a60*/  SHF.L.U32 R115, R115, 0x2, RZ ;  /* 0x0000000273737819 */ /* 0x000fc400000006ff */
[----:B------:R-:W-:Y:S02]  /*0a70*/  CS2R R28, SRZ ;  /* 0x00000000001c7805 */ /* 0x000fe4000001ff00 */
[----:B------:R-:W-:Y:S02]  /*0a80*/  LOP3.LUT R111, R39, 0x20, R34, 0xfe, !PT ;  /* 0x00000020276f7812 */ /* 0x000fe400078efe22 */
[----:B------:R-:W-:Y:S01]  /*0a90*/  LOP3.LUT R109, R39, 0x30, R34, 0xfe, !PT ;  /* 0x00000030276d7812 */ /* 0x000fe200078efe22 */
[----:B------:R-:W-:Y:S01]  /*0aa0*/  IMAD.WIDE R16, R115, 0x4, R14 ;  /* 0x0000000473107825 */ /* 0x000fe200078e020e */
[----:B------:R-:W-:Y:S01]  /*0ab0*/  BAR.SYNC.DEFER_BLOCKING 0x0 ;  /* 0x0000000000007b1d */ /* 0x000fe20000010000 */
[----:B------:R-:W-:Y:S02]  /*0ac0*/  LOP3.LUT R107, R39, 0x40, R34, 0xfe, !PT ;  /* 0x00000040276b7812 */ /* 0x000fe400078efe22 */
[----:B------:R-:W-:Y:S02]  /*0ad0*/  SHF.L.U32 R113, R113, 0x2, RZ ;  /* 0x0000000271717819 */ /* 0x000fe400000006ff */
[----:B------:R-:W-:Y:S01]  /*0ae0*/  LOP3.LUT R105, R39, 0x50, R34, 0xfe, !PT ;  /* 0x0000005027697812 */ /* 0x000fe200078efe22 */
[----:B--2---:R-:W-:Y:S01]  /*0af0*/  IMAD.SHL.U32 R19, R2, 0x8, RZ ;  /* 0x0000000802137824 */ /* 0x004fe200078e00ff */
[----:B------:R-:W-:-:S02]  /*0b00*/  LOP3.LUT R97, R39, 0x60, R34, 0xfe, !PT ;  /* 0x0000006027617812 */ /* 0x000fc400078efe22 */
[----:B------:R-:W-:Y:S02]  /*0b10*/  IADD3.X R33, RZ, R33, RZ, P5, !PT ;  /* 0x00000021ff217210 */ /* 0x000fe40002ffe4ff */
[----:B------:R-:W-:Y:S01]  /*0b20*/  IADD3 R20, P6, R18, R21, RZ ;  /* 0x0000001512147210 */ /* 0x000fe20007fde0ff */
[----:B------:R-:W-:Y:S01]  /*0b30*/  IMAD.SHL.U32 R111, R111, 0x4, RZ ;  /* 0x000000046f6f7824 */ /* 0x000fe200078e00ff */
[----:B------:R-:W-:Y:S01]  /*0b40*/  SHF.L.U32 R109, R109, 0x2, RZ ;  /* 0x000000026d6d7819 */ /* 0x000fe200000006ff */
[----:B------:R-:W-:Y:S01]  /*0b50*/  IMAD.SHL.U32 R107, R107, 0x4, RZ ;  /* 0x000000046b6b7824 */ /* 0x000fe200078e00ff */
[----:B------:R-:W-:Y:S02]  /*0b60*/  SHF.L.U32 R105, R105, 0x2, RZ ;  /* 0x0000000269697819 */ /* 0x000fe400000006ff */
[----:B------:R-:W-:Y:S02]  /*0b70*/  LOP3.LUT R87, R39, 0x70, R34, 0xfe, !PT ;  /* 0x0000007027577812 */ /* 0x000fe400078efe22 */
[----:B------:R-:W-:-:S02]  /*0b80*/  LOP3.LUT R85, R39, 0x80, R34, 0xfe, !PT ;  /* 0x0000008027557812 */ /* 0x000fc400078efe22 */
[----:B------:R-:W-:Y:S01]  /*0b90*/  LOP3.LUT R83, R39, 0x90, R34, 0xfe, !PT ;  /* 0x0000009027537812 */ /* 0x000fe200078efe22 */
[----:B------:R0:W2:Y:S01]  /*0ba0*/  @!P4 LDG.E.EL R29, desc[UR6][R16.64] ;  /* 0x00000006101dc981 */ /* 0x0000a2000c2e1900 */
[----:B------:R-:W-:Y:S02]  /*0bb0*/  SHF.L.U32 R97, R97, 0x2, RZ ;  /* 0x0000000261617819 */ /* 0x000fe400000006ff */
[----:B------:R-:W-:Y:S02]  /*0bc0*/  SHF.L.U64.HI R68, R2, 0x3, R33 ;  /* 0x0000000302447819 */ /* 0x000fe40000010221 */
[----:B------:R-:W-:Y:S02]  /*0bd0*/  IADD3.X R21, R3, R22, RZ, P6, !PT ;  /* 0x0000001603157210 */ /* 0x000fe400037fe4ff */
[----:B------:R-:W-:Y:S01]  /*0be0*/  LOP3.LUT R81, R39, 0xa0, R34, 0xfe, !PT ;  /* 0x000000a027517812 */ /* 0x000fe200078efe22 */
[----:B0-----:R-:W-:Y:S01]  /*0bf0*/  IMAD.WIDE R16, R113, 0x4, R14 ;  /* 0x0000000471107825 */ /* 0x001fe200078e020e */
[----:B------:R-:W-:-:S02]  /*0c00*/  IADD3 R4, P5, R19, R24, RZ ;  /* 0x0000001813047210 */ /* 0x000fc40007fbe0ff */
[----:B------:R-:W-:Y:S01]  /*0c10*/  IADD3 R2, P6, R19, R18, RZ ;  /* 0x0000001213027210 */ /* 0x000fe20007fde0ff */
[--C-:B------:R-:W-:Y:S01]  /*0c20*/  IMAD.WIDE R18, R111, 0x4, R14.reuse ;  /* 0x000000046f127825 */ /* 0x100fe200078e020e */
[----:B------:R-:W-:Y:S01]  /*0c30*/  LOP3.LUT R79, R39, 0xb0, R34, 0xfe, !PT ;  /* 0x000000b0274f7812 */ /* 0x000fe200078efe22 */
[----:B------:R0:W5:Y:S01]  /*0c40*/  @!P4 LDG.E.EL R77, desc[UR6][R16.64] ;  /* 0x00000006104dc981 */ /* 0x000162000c2e1900 */
[----:B------:R-:W-:Y:S01]  /*0c50*/  SHF.L.U32 R85, R85, 0x2, RZ ;  /* 0x0000000255557819 */ /* 0x000fe200000006ff */
[--C-:B------:R-:W-:Y:S01]  /*0c60*/  IMAD.WIDE R22, R109, 0x4, R14.reuse ;  /* 0x000000046d167825 */ /* 0x100fe200078e020e */
[----:B------:R-:W-:Y:S01]  /*0c70*/  SHF.L.U32 R81, R81, 0x2, RZ ;  /* 0x0000000251517819 */ /* 0x000fe200000006ff */
[----:B------:R1:W2:Y:S02]  /*0c80*/  @!P4 LDG.E.EL R66, desc[UR6][R18.64] ;  /* 0x000000061242c981 */ /* 0x0002a4000c2e1900 */
[--C-:B------:R-:W-:Y:S01]  /*0c90*/  IMAD.WIDE R24, R107, 0x4, R14.reuse ;  /* 0x000000046b187825 */ /* 0x100fe200078e020e */
[----:B------:R-:W-:Y:S01]  /*0ca0*/  LOP3.LUT R35, R39, 0xc0, R34, 0xfe, !PT ;  /* 0x000000c027237812 */ /* 0x000fe200078efe22 */
[----:B------:R0:W2:Y:S02]  /*0cb0*/  @!P4 LDG.E.EL R53, desc[UR6][R22.64] ;  /* 0x000000061635c981 */ /* 0x0000a4000c2e1900 */
[----:B------:R-:W-:Y:S01]  /*0cc0*/  IMAD.WIDE R26, R105, 0x4, R14 ;  /* 0x00000004691a7825 */ /* 0x000fe200078e020e */
[----:B------:R-:W-:Y:S01]  /*0cd0*/  LOP3.LUT R31, R39, 0xd0, R34, 0xfe, !PT ;  /* 0x000000d0271f7812 */ /* 0x000fe200078efe22 */
[----:B------:R1:W2:Y:S01]  /*0ce0*/  @!P4 LDG.E.EL R75, desc[UR6][R24.64] ;  /* 0x00000006184bc981 */ /* 0x0002a2000c2e1900 */
[----:B------:R-:W-:Y:S01]  /*0cf0*/  LOP3.LUT R33, R39, 0xe0, R34, 0xfe, !PT ;  /* 0x000000e027217812 */ /* 0x000fe200078efe22 */
[----:B------:R-:W-:-:S02]  /*0d00*/  IMAD.SHL.U32 R87, R87, 0x4, RZ ;  /* 0x0000000457577824 */ /* 0x000fc400078e00ff */
[----:B------:R-:W-:Y:S02]  /*0d10*/  IMAD.SHL.U32 R83, R83, 0x4, RZ ;  /* 0x0000000453537824 */ /* 0x000fe400078e00ff */
[--C-:B0-----:R-:W-:Y:S01]  /*0d20*/  IMAD.WIDE R16, R97, 0x4, R14.reuse ;  /* 0x0000000461107825 */ /* 0x101fe200078e020e */
[----:B------:R-:W-:Y:S01]  /*0d30*/  LOP3.LUT R39, R39, 0xf0, R34, 0xfe, !PT ;  /* 0x000000f027277812 */ /* 0x000fe200078efe22 */
[----:B------:R0:W2:Y:S02]  /*0d40*/  @!P4 LDG.E.EL R73, desc[UR6][R26.64] ;  /* 0x000000061a49c981 */ /* 0x0000a4000c2e1900 */
[----:B------:R-:W-:Y:S01]  /*0d50*/  IMAD.SHL.U32 R79, R79, 0x4, RZ ;  /* 0x000000044f4f7824 */ /* 0x000fe200078e00ff */
[----:B------:R-:W-:Y:S01]  /*0d60*/  SHF.L.U32 R35, R35, 0x2, RZ ;  /* 0x0000000223237819 */ /* 0x000fe200000006ff */
[----:B-1----:R-:W-:Y:S01]  /*0d70*/  IMAD.WIDE R18, R87, 0x4, R14 ;  /* 0x0000000457127825 */ /* 0x002fe200078e020e */
[----:B------:R1:W2:Y:S01]  /*0d80*/  @!P4 LDG.E.EL R71, desc[UR6][R16.64] ;  /* 0x000000061047c981 */ /* 0x0002a2000c2e1900 */
[----:B------:R-:W-:-:S02]  /*0d90*/  SHF.L.U32 R33, R33, 0x2, RZ ;  /* 0x0000000221217819 */ /* 0x000fc400000006ff */
[--C-:B------:R-:W-:Y:S01]  /*0da0*/  IMAD.WIDE R22, R85, 0x4, R14.reuse ;  /* 0x0000000455167825 */ /* 0x100fe200078e020e */
[----:B------:R-:W-:Y:S01]  /*0db0*/  SHF.L.U32 R39, R39, 0x2, RZ ;  /* 0x0000000227277819 */ /* 0x000fe200000006ff */
[----:B------:R1:W2:Y:S02]  /*0dc0*/  @!P4 LDG.E.EL R51, desc[UR6][R18.64] ;  /* 0x000000061233c981 */ /* 0x0002a4000c2e1900 */
[--C-:B------:R-:W-:Y:S02]  /*0dd0*/  IMAD.WIDE R24, R83, 0x4, R14.reuse ;  /* 0x0000000453187825 */ /* 0x100fe400078e020e */
[----:B------:R3:W2:Y:S02]  /*0de0*/  @!P4 LDG.E.EL R69, desc[UR6][R22.64] ;  /* 0x000000061645c981 */ /* 0x0006a4000c2e1900 */
[----:B0-----:R-:W-:Y:S02]  /*0df0*/  IMAD.WIDE R26, R81, 0x4, R14 ;  /* 0x00000004511a7825 */ /* 0x001fe400078e020e */
[----:B------:R0:W2:Y:S02]  /*0e00*/  @!P4 LDG.E.EL R67, desc[UR6][R24.64] ;  /* 0x000000061843c981 */ /* 0x0000a4000c2e1900 */
[----:B------:R-:W-:-:S02]  /*0e10*/  IMAD.SHL.U32 R31, R31, 0x4, RZ ;  /* 0x000000041f1f7824 */ /* 0x000fc400078e00ff */
[--C-:B-1----:R-:W-:Y:S01]  /*0e20*/  IMAD.WIDE R16, R79, 0x4, R14.reuse ;  /* 0x000000044f107825 */ /* 0x102fe200078e020e */
[----:B------:R1:W2:Y:S03]  /*0e30*/  @!P4 LDG.E.EL R65, desc[UR6][R26.64] ;  /* 0x000000061a41c981 */ /* 0x0002a6000c2e1900 */
[--C-:B------:R-:W-:Y:S01]  /*0e40*/  IMAD.WIDE R18, R35, 0x4, R14.reuse ;  /* 0x0000000423127825 */ /* 0x100fe200078e020e */
[----:B------:R1:W2:Y:S03]  /*0e50*/  @!P4 LDG.E.EL R43, desc[UR6][R16.64] ;  /* 0x00000006102bc981 */ /* 0x0002a6000c2e1900 */
[--C-:B---3--:R-:W-:Y:S01]  /*0e60*/  IMAD.WIDE R22, R31, 0x4, R14.reuse ;  /* 0x000000041f167825 */ /* 0x108fe200078e020e */
[----:B------:R3:W2:Y:S03]  /*0e70*/  @!P4 LDG.E.EL R60, desc[UR6][R18.64] ;  /* 0x00000006123cc981 */ /* 0x0006a6000c2e1900 */
[----:B0-----:R-:W-:-:S04]  /*0e80*/  IMAD.WIDE R24, R33, 0x4, R14 ;  /* 0x0000000421187825 */ /* 0x001fc800078e020e */
[----:B------:R-:W-:Y:S01]  /*0e90*/  IMAD.MOV.U32 R30, RZ, RZ, RZ ;  /* 0x000000ffff1e7224 */ /* 0x000fe200078e00ff */
[----:B------:R0:W2:Y:S01]  /*0ea0*/  @!P4 LDG.E.EL R63, desc[UR6][R24.64] ;  /* 0x00000006183fc981 */ /* 0x0000a2000c2e1900 */
[----:B------:R-:W-:-:S04]  /*0eb0*/  IMAD.WIDE R14, R39, 0x4, R14 ;  /* 0x00000004270e7825 */ /* 0x000fc800078e020e */
[--C-:B------:R-:W-:Y:S01]  /*0ec0*/  IMAD.WIDE R58, R113, 0x4, R20.reuse ;  /* 0x00000004713a7825 */ /* 0x100fe200078e0214 */
[----:B------:R-:W2:Y:S03]  /*0ed0*/  @!P4 LDG.E.EL R41, desc[UR6][R14.64] ;  /* 0x000000060e29c981 */ /* 0x000ea6000c2e1900 */
[--C-:B-1----:R-:W-:Y:S01]  /*0ee0*/  IMAD.WIDE R26, R115, 0x4, R20.reuse ;  /* 0x00000004731a7825 */ /* 0x102fe200078e0214 */
[----:B------:R-:W5:Y:S03]  /*0ef0*/  @!P4 LDG.E.EL R28, desc[UR6][R58.64] ;  /* 0x000000063a1cc981 */ /* 0x000f66000c2e1900 */
[--C-:B------:R-:W-:Y:S01]  /*0f00*/  IMAD.WIDE R16, R107, 0x4, R20.reuse ;  /* 0x000000046b107825 */ /* 0x100fe200078e0214 */
[----:B------:R1:W2:Y:S03]  /*0f10*/  @!P4 LDG.E.EL R30, desc[UR6][R26.64] ;  /* 0x000000061a1ec981 */ /* 0x0002a6000c2e1900 */
[----:B------:R-:W-:Y:S01]  /*0f20*/  IMAD.MOV.U32 R32, RZ, RZ, RZ ;  /* 0x000000ffff207224 */ /* 0x000fe200078e00ff */
[----:B------:R1:W4:Y:S01]  /*0f30*/  @!P4 LDG.E.EL R54, desc[UR6][R16.64] ;  /* 0x000000061036c981 */ /* 0x000322000c2e1900 */
[----:B---3--:R-:W-:Y:S01]  /*0f40*/  IMAD.WIDE R18, R105, 0x4, R20 ;  /* 0x0000000469127825 */ /* 0x008fe200078e0214 */
[----:B------:R-:W-:-:S02]  /*0f50*/  IADD3.X R5, R68, R5, RZ, P5, !PT ;  /* 0x0000000544057210 */ /* 0x000fc40002ffe4ff */
[----:B------:R-:W3:Y:S01]  /*0f60*/  @!P4 LDG.E.EL R56, desc[UR6][R22.64] ;  /* 0x000000061638c981 */ /* 0x000ee2000c2e1900 */
[----:B------:R-:W-:-:S03]  /*0f70*/  IMAD.WIDE R88, R111, 0x4, R20 ;  /* 0x000000046f587825 */ /* 0x000fc600078e0214 */
[----:B------:R-:W3:Y:S01]  /*0f80*/  @!P4 LDG.E.EL R42, desc[UR6][R18.64] ;  /* 0x00000006122ac981 */ /* 0x000ee2000c2e1900 */
[----:B0-----:R-:W-:-:S03]  /*0f90*/  IMAD.WIDE R24, R109, 0x4, R20 ;  /* 0x000000046d187825 */ /* 0x001fc600078e0214 */
[----:B------:R0:W3:Y:S01]  /*0fa0*/  @!P4 LDG.E.EL R55, desc[UR6][R88.64] ;  /* 0x000000065837c981 */ /* 0x0000e2000c2e1900 */
[----:B-1----:R-:W-:-:S03]  /*0fb0*/  IMAD.WIDE R26, R87, 0x4, R20 ;  /* 0x00000004571a7825 */ /* 0x002fc600078e0214 */
[----:B------:R-:W3:Y:S01]  /*0fc0*/  @!P4 LDG.E.EL R32, desc[UR6][R24.64] ;  /* 0x000000061820c981 */ /* 0x000ee2000c2e1900 */
[----:B------:R-:W-:-:S03]  /*0fd0*/  IMAD.WIDE R58, R85, 0x4, R20 ;  /* 0x00000004553a7825 */ /* 0x000fc600078e0214 */
[----:B------:R-:W3:Y:S01]  /*0fe0*/  @!P4 LDG.E.EL R64, desc[UR6][R26.64] ;  /* 0x000000061a40c981 */ /* 0x000ee2000c2e1900 */
[----:B------:R-:W-:Y:S02]  /*0ff0*/  IMAD.MOV.U32 R48, RZ, RZ, RZ ;  /* 0x000000ffff307224 */ /* 0x000fe400078e00ff */
[--C-:B------:R-:W-:Y:S01]  /*1000*/  IMAD.WIDE R14, R83, 0x4, R20.reuse ;  /* 0x00000004530e7825 */ /* 0x100fe200078e0214 */
[----:B------:R1:W3:Y:S03]  /*1010*/  @!P4 LDG.E.EL R50, desc[UR6][R58.64] ;  /* 0x000000063a32c981 */ /* 0x0002e6000c2e1900 */
[--C-:B------:R-:W-:Y:S01]  /*1020*/  IMAD.WIDE R16, R81, 0x4, R20.reuse ;  /* 0x0000000451107825 */ /* 0x100fe200078e0214 */
[----:B------:R1:W3:Y:S01]  /*1030*/  @!P4 LDG.E.EL R38, desc[UR6][R14.64] ;  /* 0x000000060e26c981 */ /* 0x0002e2000c2e1900 */
[----:B0-----:R-:W-:Y:S02]  /*1040*/  CS2R R88, SRZ ;  /* 0x0000000000587805 */ /* 0x001fe4000001ff00 */
[----:B------:R-:W-:Y:S01]  /*1050*/  IMAD.WIDE R18, R79, 0x4, R20 ;  /* 0x000000044f127825 */ /* 0x000fe200078e0214 */
[----:B------:R0:W3:Y:S01]  /*1060*/  @!P4 LDG.E.EL R48, desc[UR6][R16.64] ;  /* 0x000000061030c981 */ /* 0x0000e2000c2e1900 */
[----:B-1----:R-:W-:-:S02]  /*1070*/  CS2R R58, SRZ ;  /* 0x00000000003a7805 */ /* 0x002fc4000001ff00 */
[--C-:B------:R-:W-:Y:S01]  /*1080*/  IMAD.WIDE R22, R97, 0x4, R20.reuse ;  /* 0x0000000461167825 */ /* 0x100fe200078e0214 */
[----:B------:R1:W3:Y:S03]  /*1090*/  @!P4 LDG.E.EL R62, desc[UR6][R18.64] ;  /* 0x00000006123ec981 */ /* 0x0002e6000c2e1900 */
[--C-:B------:R-:W-:Y:S01]  /*10a0*/  IMAD.WIDE R24, R35, 0x4, R20.reuse ;  /* 0x0000000423187825 */ /* 0x100fe200078e0214 */
[----:B------:R-:W3:Y:S03]  /*10b0*/  @!P4 LDG.E.EL R52, desc[UR6][R22.64] ;  /* 0x000000061634c981 */ /* 0x000ee6000c2e1900 */
[--C-:B------:R-:W-:Y:S01]  /*10c0*/  IMAD.WIDE R26, R31, 0x4, R20.reuse ;  /* 0x000000041f1a7825 */ /* 0x100fe200078e0214 */
[----:B------:R-:W3:Y:S03]  /*10d0*/  @!P4 LDG.E.EL R47, desc[UR6][R24.64] ;  /* 0x00000006182fc981 */ /* 0x000ee6000c2e1900 */
[----:B------:R-:W-:-:S04]  /*10e0*/  IMAD.WIDE R14, R33, 0x4, R20 ;  /* 0x00000004210e7825 */ /* 0x000fc800078e0214 */
[----:B------:R-:W-:Y:S01]  /*10f0*/  IMAD.WIDE R20, R39, 0x4, R20 ;  /* 0x0000000427147825 */ /* 0x000fe200078e0214 */
[----:B------:R-:W3:Y:S03]  /*1100*/  @!P4 LDG.E.EL R40, desc[UR6][R14.64] ;  /* 0x000000060e28c981 */ /* 0x000ee6000c2e1900 */
[----:B0-----:R-:W-:Y:S01]  /*1110*/  IMAD.WIDE R16, R109, 0x4, R4 ;  /* 0x000000046d107825 */ /* 0x001fe200078e0204 */
[----:B------:R0:W3:Y:S03]  /*1120*/  @!P4 LDG.E.EL R58, desc[UR6][R20.64] ;  /* 0x00000006143ac981 */ /* 0x0000e6000c2e1900 */
[----:B------:R-:W-:Y:S01]  /*1130*/  IMAD.X R3, R68, 0x1, R3, P6 ;  /* 0x0000000144037824 */ /* 0x000fe200030e0603 */
[----:B------:R0:W3:Y:S01]  /*1140*/  @!P4 LDG.E.EL R89, desc[UR6][R16.64] ;  /* 0x000000061059c981 */ /* 0x0000e2000c2e1900 */
[----:B-1----:R-:W-:-:S04]  /*1150*/  IMAD.WIDE R18, R107, 0x4, R4 ;  /* 0x000000046b127825 */ /* 0x002fc800078e0204 */
[----:B------:R-:W-:Y:S01]  /*1160*/  IMAD.MOV.U32 R45, RZ, RZ, RZ ;  /* 0x000000ffff2d7224 */ /* 0x000fe200078e00ff */
[----:B------:R1:W3:Y:S01]  /*1170*/  @!P4 LDG.E.EL R95, desc[UR6][R18.64] ;  /* 0x00000006125fc981 */ /* 0x0002e2000c2e1900 */
[----:B0-----:R-:W-:-:S04]  /*1180*/  IMAD.WIDE R20, R97, 0x4, R4 ;  /* 0x0000000461147825 */ /* 0x001fc800078e0204 */
[----:B------:R-:W-:Y:S01]  /*1190*/  IMAD.WIDE R16, R113, 0x4, R2 ;  /* 0x0000000471107825 */ /* 0x000fe200078e0202 */
[----:B------:R0:W3:Y:S03]  /*11a0*/  @!P4 LDG.E.EL R45, desc[UR6][R26.64] ;  /* 0x000000061a2dc981 */ /* 0x0000e6000c2e1900 */
[----:B------:R-:W-:Y:S01]  /*11b0*/  IMAD.WIDE R22, R115, 0x4, R4 ;  /* 0x0000000473167825 */ /* 0x000fe200078e0204 */
[----:B------:R0:W3:Y:S03]  /*11c0*/  @!P4 LDG.E.EL R91, desc[UR6][R20.64] ;  /* 0x00000006145bc981 */ /* 0x0000e6000c2e1900 */
[----:B-1----:R-:W-:Y:S01]  /*11d0*/  IMAD.WIDE R18, R111, 0x4, R2 ;  /* 0x000000046f127825 */ /* 0x002fe200078e0202 */
[----:B------:R1:W3:Y:S03]  /*11e0*/  @!P4 LDG.E.EL R70, desc[UR6][R16.64] ;  /* 0x000000061046c981 */ /* 0x0002e6000c2e1900 */
[--C-:B------:R-:W-:Y:S01]  /*11f0*/  IMAD.WIDE R14, R105, 0x4, R4.reuse ;  /* 0x00000004690e7825 */ /* 0x100fe200078e0204 */
[----:B------:R1:W3:Y:S03]  /*1200*/  @!P4 LDG.E.EL R61, desc[UR6][R22.64] ;  /* 0x00000006163dc981 */ /* 0x0002e6000c2e1900 */
[----:B0-----:R-:W-:Y:S01]  /*1210*/  IMAD.WIDE R26, R111, 0x4, R4 ;  /* 0x000000046f1a7825 */ /* 0x001fe200078e0204 */
[----:B------:R0:W3:Y:S03]  /*1220*/  @!P4 LDG.E.EL R72, desc[UR6][R18.64] ;  /* 0x000000061248c981 */ /* 0x0000e6000c2e1900 */
[--C-:B------:R-:W-:Y:S01]  /*1230*/  IMAD.WIDE R20, R109, 0x4, R2.reuse ;  /* 0x000000046d147825 */ /* 0x100fe200078e0202 */
[----:B------:R0:W3:Y:S03]  /*1240*/  @!P4 LDG.E.EL R93, desc[UR6][R14.64] ;  /* 0x000000060e5dc981 */ /* 0x0000e6000c2e1900 */
[----:B-1----:R-:W-:Y:S01]  /*1250*/  IMAD.WIDE R16, R97, 0x4, R2 ;  /* 0x0000000461107825 */ /* 0x002fe200078e0202 */
[----:B------:R-:W-:Y:S01]  /*1260*/  MOV R68, RZ ;  /* 0x000000ff00447202 */ /* 0x000fe20000000f00 */
[----:B------:R1:W3:Y:S02]  /*1270*/  @!P4 LDG.E.EL R57, desc[UR6][R26.64] ;  /* 0x000000061a39c981 */ /* 0x0002e4000c2e1900 */
[----:B------:R-:W-:-:S02]  /*1280*/  IMAD.WIDE R24, R113, 0x4, R4 ;  /* 0x0000000471187825 */ /* 0x000fc400078e0204 */
[----:B------:R1:W3:Y:S02]  /*1290*/  @!P4 LDG.E.EL R76, desc[UR6][R20.64] ;  /* 0x00000006144cc981 */ /* 0x0002e4000c2e1900 */
[C---:B------:R-:W-:Y:S02]  /*12a0*/  IMAD.WIDE R22, R87.reuse, 0x4, R4 ;  /* 0x0000000457167825 */ /* 0x040fe400078e0204 */
[----:B------:R1:W3:Y:S02]  /*12b0*/  @!P4 LDG.E.EL R78, desc[UR6][R16.64] ;  /* 0x00000006104ec981 */ /* 0x0002e4000c2e1900 */
[--C-:B0-----:R-:W-:Y:S01]  /*12c0*/  IMAD.WIDE R18, R87, 0x4, R2.reuse ;  /* 0x0000000457127825 */ /* 0x101fe200078e0202 */
[----:B------:R-:W-:Y:S01]  /*12d0*/  CS2R R86, SRZ ;  /* 0x0000000000567805 */ /* 0x000fe2000001ff00 */
[----:B------:R0:W3:Y:S02]  /*12e0*/  @!P4 LDG.E.EL R59, desc[UR6][R24.64] ;  /* 0x00000006183bc981 */ /* 0x0000e4000c2e1900 */
[----:B------:R-:W-:-:S02]  /*12f0*/  IMAD.WIDE R14, R115, 0x4, R2 ;  /* 0x00000004730e7825 */ /* 0x000fc400078e0202 */
[----:B------:R-:W3:Y:S02]  /*1300*/  @!P4 LDG.E.EL R99, desc[UR6][R22.64] ;  /* 0x000000061663c981 */ /* 0x000ee4000c2e1900 */
[--C-:B-1----:R-:W-:Y:S02]  /*1310*/  IMAD.WIDE R26, R83, 0x4, R4.reuse ;  /* 0x00000004531a7825 */ /* 0x102fe400078e0204 */
[----:B------:R-:W3:Y:S02]  /*1320*/  @!P4 LDG.E.EL R68, desc[UR6][R14.64] ;  /* 0x000000060e44c981 */ /* 0x000ee4000c2e1900 */
[C---:B------:R-:W-:Y:S02]  /*1330*/  IMAD.WIDE R20, R79.reuse, 0x4, R4 ;  /* 0x000000044f147825 */ /* 0x040fe400078e0204 */
[----:B------:R1:W3:Y:S02]  /*1340*/  @!P4 LDG.E.EL R101, desc[UR6][R26.64] ;  /* 0x000000061a65c981 */ /* 0x0002e4000c2e1900 */
[----:B------:R-:W-:-:S02]  /*1350*/  IMAD.WIDE R16, R79, 0x4, R2 ;  /* 0x000000044f107825 */ /* 0x000fc400078e0202 */
[----:B------:R-:W3:Y:S02]  /*1360*/  @!P4 LDG.E.EL R87, desc[UR6][R20.64] ;  /* 0x000000061457c981 */ /* 0x000ee4000c2e1900 */
[----:B0-----:R-:W-:Y:S02]  /*1370*/  IMAD.WIDE R24, R85, 0x4, R4 ;  /* 0x0000000455187825 */ /* 0x001fe400078e0204 */
[----:B------:R-:W3:Y:S01]  /*1380*/  @!P4 LDG.E.EL R88, desc[UR6][R16.64] ;  /* 0x000000061058c981 */ /* 0x000ee2000c2e1900 */
[----:B-1----:R-:W-:-:S03]  /*1390*/  CS2R R26, SRZ ;  /* 0x00000000001a7805 */ /* 0x002fc6000001ff00 */
[----:B------:R0:W3:Y:S04]  /*13a0*/  @!P4 LDG.E.EL R103, desc[UR6][R24.64] ;  /* 0x000000061867c981 */ /* 0x0000e8000c2e1900 */
[----:B------:R1:W3:Y:S01]  /*13b0*/  @!P4 LDG.E.EL R80, desc[UR6][R18.64] ;  /* 0x000000061250c981 */ /* 0x0002e2000c2e1900 */
[--C-:B0-----:R-:W-:Y:S01]  /*13c0*/  IMAD.WIDE R24, R105, 0x4, R2.reuse ;  /* 0x0000000469187825 */ /* 0x101fe200078e0202 */
[----:B-1----:R-:W0:Y:S04]  /*13d0*/  LDC.64 R18, c[0x0][0x250] ;  /* 0x00009400ff127b82 */ /* 0x002e280000000a00 */
[----:B------:R1:W3:Y:S02]  /*13e0*/  @!P4 LDG.E.EL R26, desc[UR6][R24.64] ;  /* 0x00000006181ac981 */ /* 0x0002e4000c2e1900 */
[----:B-1----:R-:W-:-:S05]  /*13f0*/  IMAD.WIDE R24, R83, 0x4, R2 ;  /* 0x0000000453187825 */ /* 0x002fca00078e0202 */
[----:B------:R1:W3:Y:S01]  /*1400*/  @!P4 LDG.E.EL R84, desc[UR6][R24.64] ;  /* 0x000000061854c981 */ /* 0x0002e2000c2e1900 */
[----:B------:R-:W-:-:S04]  /*1410*/  PRMT R49, R44, 0x6540, R49 ;  /* 0x000065402c317816 */ /* 0x000fc80000000031 */
[----:B------:R-:W-:-:S04]  /*1420*/  LEA.HI R46, R46, R49, RZ, 0x8 ;  /* 0x000000312e2e7211 */ /* 0x000fc800078f40ff */
[----:B------:R-:W-:-:S05]  /*1430*/  LOP3.LUT R46, R46, 0xffffff00, RZ, 0xc0, !PT ;  /* 0xffffff002e2e7812 */ /* 0x000fca00078ec0ff */
[----:B------:R-:W-:-:S04]  /*1440*/  IMAD.IADD R21, R49, 0x1, -R46 ;  /* 0x0000000131157824 */ /* 0x000fc800078e0a2e */
[----:B0-----:R-:W-:-:S05]  /*1450*/  IMAD.WIDE R20, R21, 0x4, R18 ;  /* 0x0000000415147825 */ /* 0x001fca00078e0212 */
[----:B------:R-:W3:Y:S01]  /*1460*/  LDG.E.EL R24, desc[UR6][R20.64] ;  /* 0x0000000614187981 */ /* 0x000ee2000c2e1900 */
[----:B------:R-:W-:Y:S01]  /*1470*/  IMAD.WIDE R14, R81, 0x4, R4 ;  /* 0x00000004510e7825 */ /* 0x000fe200078e0204 */
[----:B-1----:R-:W-:-:S03]  /*1480*/  HFMA2.MMA R25, -RZ, RZ, 0, 0 ;  /* 0x00000000ff197435 */ /* 0x002fc600000001ff */
[--C-:B------:R-:W-:Y:S01]  /*1490*/  IMAD.WIDE R22, R107, 0x4, R2.reuse ;  /* 0x000000046b167825 */ /* 0x100fe200078e0202 */
[----:B------:R0:W3:Y:S03]  /*14a0*/  @!P4 LDG.E.EL R27, desc[UR6][R14.64] ;  /* 0x000000060e1bc981 */ /* 0x0000e6000c2e1900 */
[----:B------:R-:W-:Y:S01]  /*14b0*/  IMAD.MOV.U32 R82, RZ, RZ, RZ ;  /* 0x000000ffff527224 */ /* 0x000fe200078e00ff */
[----:B------:R1:W3:Y:S01]  /*14c0*/  @!P4 LDG.E.EL R74, desc[UR6][R22.64] ;  /* 0x00000006164ac981 */ /* 0x0002e2000c2e1900 */
[----:B------:R-:W-:Y:S02]  /*14d0*/  IMAD.MOV.U32 R49, RZ, RZ, RZ ;  /* 0x000000ffff317224 */ /* 0x000fe400078e00ff */
[----:B0-----:R-:W-:Y:S01]  /*14e0*/  IMAD.WIDE R14, R81, 0x4, R2 ;  /* 0x00000004510e7825 */ /* 0x001fe200078e0202 */
[----:B------:R-:W-:-:S03]  /*14f0*/  HFMA2.MMA R46, -RZ, RZ, 0, 0 ;  /* 0x00000000ff2e7435 */ /* 0x000fc600000001ff */
[----:B-1----:R-:W-:Y:S01]  /*1500*/  IMAD.WIDE R22, R85, 0x4, R2 ;  /* 0x0000000455167825 */ /* 0x002fe200078e0202 */
[----:B------:R0:W3:Y:S03]  /*1510*/  @!P4 LDG.E.EL R86, desc[UR6][R14.64] ;  /* 0x000000060e56c981 */ /* 0x0000e6000c2e1900 */
[--C-:B------:R-:W-:Y:S01]  /*1520*/  IMAD.WIDE R16, R31, 0x4, R4.reuse ;  /* 0x000000041f107825 */ /* 0x100fe200078e0204 */
[----:B------:R1:W3:Y:S01]  /*1530*/  @!P4 LDG.E.EL R82, desc[UR6][R22.64] ;  /* 0x000000061652c981 */ /* 0x0002e2000c2e1900 */
[----:B------:R-:W-:Y:S02]  /*1540*/  MOV R79, RZ ;  /* 0x000000ff004f7202 */ /* 0x000fe40000000f00 */
[--C-:B------:R-:W-:Y:S01]  /*1550*/  IMAD.WIDE R18, R33, 0x4, R4.reuse ;  /* 0x0000000421127825 */ /* 0x100fe200078e0204 */
[----:B------:R-:W3:Y:S03]  /*1560*/  @!P4 LDG.E.EL R49, desc[UR6][R16.64] ;  /* 0x000000061031c981 */ /* 0x000ee6000c2e1900 */
[--C-:B0-----:R-:W-:Y:S01]  /*1570*/  IMAD.WIDE R14, R35, 0x4, R4.reuse ;  /* 0x00000004230e7825 */ /* 0x101fe200078e0204 */
[----:B------:R-:W3:Y:S03]  /*1580*/  @!P4 LDG.E.EL R79, desc[UR6][R18.64] ;  /* 0x00000006124fc981 */ /* 0x000ee6000c2e1900 */
[----:B-1----:R-:W-:Y:S01]  /*1590*/  IMAD.WIDE R22, R39, 0x4, R4 ;  /* 0x0000000427167825 */ /* 0x002fe200078e0204 */
[----:B------:R0:W3:Y:S03]  /*15a0*/  @!P4 LDG.E.EL R25, desc[UR6][R14.64] ;  /* 0x000000060e19c981 */ /* 0x0000e6000c2e1900 */
[----:B------:R-:W-:-:S02]  /*15b0*/  IMAD.MOV.U32 R81, RZ, RZ, RZ ;  /* 0x000000ffff517224 */ /* 0x000fc400078e00ff */
[----:B------:R-:W-:-:S04]  /*15c0*/  IMAD.WIDE R4, R35, 0x4, R2 ;  /* 0x0000000423047825 */ /* 0x000fc800078e0202 */
[--C-:B------:R-:W-:Y:S01]  /*15d0*/  IMAD.WIDE R20, R31, 0x4, R2.reuse ;  /* 0x000000041f147825 */ /* 0x100fe200078e0202 */
[----:B------:R-:W3:Y:S03]  /*15e0*/  @!P4 LDG.E.EL R81, desc[UR6][R22.64] ;  /* 0x000000061651c981 */ /* 0x000ee6000c2e1900 */
[--C-:B0-----:R-:W-:Y:S01]  /*15f0*/  IMAD.WIDE R14, R33, 0x4, R2.reuse ;  /* 0x00000004210e7825 */ /* 0x101fe200078e0202 */
[----:B------:R0:W3:Y:S03]  /*1600*/  @!P4 LDG.E.EL R46, desc[UR6][R4.64] ;  /* 0x00000006042ec981 */ /* 0x0000e6000c2e1900 */
[----:B------:R-:W-:Y:S01]  /*1610*/  IMAD.MOV.U32 R16, RZ, RZ, RZ ;  /* 0x000000ffff107224 */ /* 0x000fe200078e00ff */
[----:B------:R-:W3:Y:S01]  /*1620*/  @!P4 LDG.E.EL R92, desc[UR6][R14.64] ;  /* 0x000000060e5cc981 */ /* 0x000ee2000c2e1900 */
[----:B------:R-:W-:-:S04]  /*1630*/  IMAD.WIDE R2, R39, 0x4, R2 ;  /* 0x0000000427027825 */ /* 0x000fc800078e0202 */
[----:B------:R-:W3:Y:S04]  /*1640*/  @!P4 LDG.E.EL R16, desc[UR6][R20.64] ;  /* 0x000000061410c981 */ /* 0x000ee8000c2e1900 */
[----:B------:R1:W3:Y:S01]  /*1650*/  @!P4 LDG.E.EL R90, desc[UR6][R2.64] ;  /* 0x00000006025ac981 */ /* 0x0002e2000c2e1900 */
[----:B------:R-:W-:-:S04]  /*1660*/  SHF.L.U32 R17, R44, 0x8, RZ ;  /* 0x000000082c117819 */ /* 0x000fc800000006ff */
[----:B------:R-:W-:-:S04]  /*1670*/  LOP3.LUT R17, R17, 0xf00, RZ, 0xc0, !PT ;  /* 0x00000f0011117812 */ /* 0x000fc800078ec0ff */
[----:B------:R-:W-:Y:S02]  /*1680*/  LOP3.LUT R18, R34, R17, RZ, 0xfc, !PT ;  /* 0x0000001122127212 */ /* 0x000fe400078efcff */
[----:B------:R-:W-:-:S05]  /*1690*/  LEA.HI R17, R17, UR4, RZ, 0x1c ;  /* 0x0000000411117c11 */ /* 0x000fca000f8fe0ff */
[----:B0-----:R-:W-:Y:S02]  /*16a0*/  IMAD R4, R18, 0x4, R17 ;  /* 0x0000000412047824 */ /* 0x001fe400078e0211 */
[----:B-----5:R-:W-:Y:S01]  /*16b0*/  FADD R28, R28, -R77 ;  /* 0x8000004d1c1c7221 */ /* 0x020fe20000000000 */
[----:B--2---:R-:W-:-:S03]  /*16c0*/  FADD R30, R30, -R29 ;  /* 0x8000001d1e1e7221 */ /* 0x004fc60000000000 */
[-C--:B----4-:R-:W-:Y:S01]  /*16d0*/  FFMA R77, R28, R0.reuse, R77 ;  /* 0x000000001c4d7223 */ /* 0x090fe2000000004d */
[----:B------:R-:W-:Y:S01]  /*16e0*/  FFMA R29, R30, R0, R29 ;  /* 0x000000001e1d7223 */ /* 0x000fe2000000001d */
[----:B------:R-:W-:Y:S01]  /*16f0*/  LOP3.LUT R28, R44, 0xff, RZ, 0xc0, !PT ;  /* 0x000000ff2c1c7812 */ /* 0x000fe200078ec0ff */
[----:B------:R-:W-:Y:S01]  /*1700*/  FADD R54, R54, -R75 ;  /* 0x8000004b36367221 */ /* 0x000fe20000000000 */
[----:B------:R-:W-:Y:S02]  /*1710*/  SHF.R.U32.HI R44, RZ, 0x2, R44 ;  /* 0x00000002ff2c7819 */ /* 0x000fe4000001162c */
[----:B------:R-:W-:Y:S01]  /*1720*/  LOP3.LUT R30, R28, 0x100, RZ, 0xfc, !PT ;  /* 0x000001001c1e7812 */ /* 0x000fe200078efcff */
[----:B---3--:R-:W-:Y:S01]  /*1730*/  FADD R55, R55, -R66 ;  /* 0x8000004237377221 */ /* 0x008fe20000000000 */
[----:B------:R-:W-:Y:S01]  /*1740*/  FADD R64, R64, -R51 ;  /* 0x8000003340407221 */ /* 0x000fe20000000000 */
[----:B------:R-:W-:-:S03]  /*1750*/  FADD R32, R32, -R53 ;  /* 0x8000003520207221 */ /* 0x000fc60000000000 */
[-C--:B------:R-:W-:Y:S01]  /*1760*/  FFMA R51, R64, R0.reuse, R51 ;  /* 0x0000000040337223 */ /* 0x080fe20000000033 */
[----:B------:R-:W-:Y:S01]  /*1770*/  FFMA R55, R55, R0, R66 ;  /* 0x0000000037377223 */ /* 0x000fe20000000042 */
[----:B------:R-:W-:Y:S01]  /*1780*/  LOP3.LUT R31, R28, 0x200, RZ, 0xfc, !PT ;  /* 0x000002001c1f7812 */ /* 0x000fe200078efcff */
[----:B------:R-:W-:Y:S01]  /*1790*/  FADD R62, R62, -R43 ;  /* 0x8000002b3e3e7221 */ /* 0x000fe20000000000 */
[----:B------:R-:W-:-:S03]  /*17a0*/  FADD R48, R48, -R65 ;  /* 0x8000004130307221 */ /* 0x000fc60000000000 */
[-C--:B------:R-:W-:Y:S01]  /*17b0*/  FFMA R43, R62, R0.reuse, R43 ;  /* 0x000000003e2b7223 */ /* 0x080fe2000000002b */
[----:B------:R-:W-:Y:S01]  /*17c0*/  FADD R52, R52, -R71 ;  /* 0x8000004734347221 */ /* 0x000fe20000000000 */
[-C--:B------:R-:W-:Y:S01]  /*17d0*/  FFMA R17, R32, R0.reuse, R53 ;  /* 0x0000000020117223 */ /* 0x080fe20000000035 */
[----:B------:R-:W-:Y:S01]  /*17e0*/  FADD R50, R50, -R69 ;  /* 0x8000004532327221 */ /* 0x000fe20000000000 */
[-C--:B------:R-:W-:Y:S01]  /*17f0*/  FFMA R23, R48, R0.reuse, R65 ;  /* 0x0000000030177223 */ /* 0x080fe20000000041 */
[----:B------:R-:W-:Y:S01]  /*1800*/  LOP3.LUT R33, R28, 0x400, RZ, 0xfc, !PT ;  /* 0x000004001c217812 */ /* 0x000fe200078efcff */
[----:B------:R-:W-:Y:S01]  /*1810*/  FADD R42, R42, -R73 ;  /* 0x800000492a2a7221 */ /* 0x000fe20000000000 */
[-C--:B------:R-:W-:Y:S01]  /*1820*/  FFMA R19, R54, R0.reuse, R75 ;  /* 0x0000000036137223 */ /* 0x080fe2000000004b */
[----:B------:R-:W-:Y:S01]  /*1830*/  FADD R38, R38, -R67 ;  /* 0x8000004326267221 */ /* 0x000fe20000000000 */
[----:B------:R-:W-:Y:S01]  /*1840*/  FADD R40, R40, -R63 ;  /* 0x8000003f28287221 */ /* 0x000fe20000000000 */
[----:B-1----:R-:W-:Y:S01]  /*1850*/  FADD R3, R47, -R60 ;  /* 0x8000003c2f037221 */ /* 0x002fe20000000000 */
[----:B------:R-:W-:Y:S01]  /*1860*/  LOP3.LUT R32, R28, 0x300, RZ, 0xfc, !PT ;  /* 0x000003001c207812 */ /* 0x000fe200078efcff */
[-C--:B------:R-:W-:Y:S01]  /*1870*/  FFMA R21, R52, R0.reuse, R71 ;  /* 0x0000000034157223 */ /* 0x080fe20000000047 */
[----:B------:R-:W-:Y:S01]  /*1880*/  FFMA R63, R40, R0, R63 ;  /* 0x00000000283f7223 */ /* 0x000fe2000000003f */
[----:B------:R-:W-:-:S02]  /*1890*/  LOP3.LUT R39, R28, 0x600, RZ, 0xfc, !PT ;  /* 0x000006001c277812 */ /* 0x000fc400078efcff */
[C---:B------:R-:W-:Y:S02]  /*18a0*/  LOP3.LUT R48, R28.reuse, 0xb00, RZ, 0xfc, !PT ;  /* 0x00000b001c307812 */ /* 0x040fe400078efcff */
[C---:B------:R-:W-:Y:S02]  /*18b0*/  LOP3.LUT R35, R28.reuse, 0x500, RZ, 0xfc, !PT ;  /* 0x000005001c237812 */ /* 0x040fe400078efcff */
[C---:B------:R-:W-:Y:S02]  /*18c0*/  LOP3.LUT R40, R28.reuse, 0x700, RZ, 0xfc, !PT ;  /* 0x000007001c287812 */ /* 0x040fe400078efcff */
[C---:B------:R-:W-:Y:S02]  /*18d0*/  LOP3.LUT R47, R28.reuse, 0xa00, RZ, 0xfc, !PT ;  /* 0x00000a001c2f7812 */ /* 0x040fe400078efcff */
[C---:B------:R-:W-:Y:S01]  /*18e0*/  LOP3.LUT R54, R28.reuse, 0xe00, RZ, 0xfc, !PT ;  /* 0x00000e001c367812 */ /* 0x040fe200078efcff */
[--C-:B------:R-:W-:Y:S01]  /*18f0*/  FADD R5, R45, -R56.reuse ;  /* 0x800000382d057221 */ /* 0x100fe20000000000 */
[----:B------:R-:W-:Y:S01]  /*1900*/  LOP3.LUT R45, R28, 0x900, RZ, 0xfc, !PT ;  /* 0x000009001c2d7812 */ /* 0x000fe200078efcff */
[-C--:B------:R-:W-:Y:S01]  /*1910*/  FFMA R69, R50, R0.reuse, R69 ;  /* 0x0000000032457223 */ /* 0x080fe20000000045 */
[C---:B------:R-:W-:Y:S01]  /*1920*/  LOP3.LUT R52, R28.reuse, 0xd00, RZ, 0xfc, !PT ;  /* 0x00000d001c347812 */ /* 0x040fe200078efcff */
[----:B------:R-:W-:Y:S01]  /*1930*/  FFMA R5, R5, R0, R56 ;  /* 0x0000000005057223 */ /* 0x000fe20000000038 */
[----:B------:R-:W-:-:S02]  /*1940*/  LOP3.LUT R56, R28, 0xf00, RZ, 0xfc, !PT ;  /* 0x00000f001c387812 */ /* 0x000fc400078efcff */
[----:B------:R-:W-:Y:S02]  /*1950*/  SHF.R.U32.HI R30, RZ, 0x2, R30 ;  /* 0x00000002ff1e7819 */ /* 0x000fe4000001161e */
[----:B------:R-:W-:Y:S01]  /*1960*/  SHF.R.U32.HI R31, RZ, 0x2, R31 ;  /* 0x00000002ff1f7819 */ /* 0x000fe2000001161f */
[-C--:B------:R-:W-:Y:S01]  /*1970*/  FFMA R73, R42, R0.reuse, R73 ;  /* 0x000000002a497223 */ /* 0x080fe20000000049 */
[----:B------:R-:W-:Y:S01]  /*1980*/  SHF.R.U32.HI R33, RZ, 0x2, R33 ;  /* 0x00000002ff217819 */ /* 0x000fe20000011621 */
[----:B------:R-:W-:Y:S01]  /*1990*/  FFMA R67, R38, R0, R67 ;  /* 0x0000000026437223 */ /* 0x000fe20000000043 */
[----:B------:R-:W-:Y:S01]  /*19a0*/  SHF.R.U32.HI R32, RZ, 0x2, R32 ;  /* 0x00000002ff207819 */ /* 0x000fe20000011620 */
[----:B------:R-:W-:-:S04]  /*19b0*/  FADD R72, R72, -R57 ;  /* 0x8000003948487221 */ /* 0x000fc80000000000 */
[----:B------:R-:W-:Y:S01]  /*19c0*/  FFMA R72, R72, R0, R57 ;  /* 0x0000000048487223 */ /* 0x000fe20000000039 */
[----:B------:R-:W-:-:S04]  /*19d0*/  FADD R68, R68, -R61 ;  /* 0x8000003d44447221 */ /* 0x000fc80000000000 */
[----:B------:R-:W-:Y:S01]  /*19e0*/  FFMA R68, R68, R0, R61 ;  /* 0x0000000044447223 */ /* 0x000fe2000000003d */
[----:B------:R-:W-:-:S03]  /*19f0*/  FADD R88, R88, -R87 ;  /* 0x8000005758587221 */ /* 0x000fc60000000000 */
[----:B------:R-:W-:Y:S01]  /*1a00*/  FADD R2, -R29, R68 ;  /* 0x000000441d027221 */ /* 0x000fe20000000100 */
[----:B------:R-:W-:Y:S01]  /*1a10*/  FFMA R88, R88, R0, R87 ;  /* 0x0000000058587223 */ /* 0x000fe20000000057 */
[----:B------:R-:W-:-:S03]  /*1a20*/  FADD R80, R80, -R99 ;  /* 0x8000006350507221 */ /* 0x000fc60000000000 */
[----:B------:R-:W-:Y:S01]  /*1a30*/  FADD R22, -R43, R88 ;  /* 0x000000582b167221 */ /* 0x000fe20000000100 */
[----:B------:R-:W-:Y:S01]  /*1a40*/  FFMA R80, R80, R0, R99 ;  /* 0x0000000050507223 */ /* 0x000fe20000000063 */
[----:B------:R-:W-:-:S03]  /*1a50*/  FFMA R2, R2, R36, R29 ;  /* 0x0000002402027223 */ /* 0x000fc6000000001d */
[----:B------:R-:W-:Y:S01]  /*1a60*/  FADD R20, -R51, R80 ;  /* 0x0000005033147221 */ /* 0x000fe20000000100 */
[----:B------:R-:W-:Y:S01]  /*1a70*/  FADD R72, -R55, R72 ;  /* 0x0000004837487221 */ /* 0x000fe20000000100 */
[-C--:B------:R-:W-:Y:S01]  /*1a80*/  FFMA R22, R22, R36.reuse, R43 ;  /* 0x0000002416167223 */ /* 0x080fe2000000002b */
[----:B------:R-:W-:Y:S01]  /*1a90*/  FADD R26, R26, -R93 ;  /* 0x8000005d1a1a7221 */ /* 0x000fe20000000000 */
[----:B------:R-:W-:Y:S01]  /*1aa0*/  LOP3.LUT R29, R44, 0x3c, RZ, 0xc0, !PT ;  /* 0x0000003c2c1d7812 */ /* 0x000fe200078ec0ff */
[-C--:B------:R-:W-:Y:S01]  /*1ab0*/  FFMA R20, R20, R36.reuse, R51 ;  /* 0x0000002414147223 */ /* 0x080fe20000000033 */
[C---:B------:R-:W-:Y:S02]  /*1ac0*/  LOP3.LUT R43, R28.reuse, 0x800, RZ, 0xfc, !PT ;  /* 0x000008001c2b7812 */ /* 0x040fe400078efcff */
[----:B------:R-:W-:Y:S01]  /*1ad0*/  LOP3.LUT R51, R28, 0xc00, RZ, 0xfc, !PT ;  /* 0x00000c001c337812 */ /* 0x000fe200078efcff */
[----:B------:R-:W-:Y:S01]  /*1ae0*/  FFMA R15, R72, R36, R55 ;  /* 0x00000024480f7223 */ /* 0x000fe20000000037 */
[----:B------:R-:W-:Y:S01]  /*1af0*/  FFMA R26, R26, R0, R93 ;  /* 0x000000001a1a7223 */ /* 0x000fe2000000005d */
[----:B------:R-:W-:Y:S01]  /*1b00*/  SHF.R.U32.HI R39, RZ, 0x2, R39 ;  /* 0x00000002ff277819 */ /* 0x000fe20000011627 */
[----:B------:R-:W-:Y:S01]  /*1b10*/  FADD R58, R58, -R41 ;  /* 0x800000293a3a7221 */ /* 0x000fe20000000000 */
[----:B------:R-:W-:-:S02]  /*1b20*/  SHF.R.U32.HI R50, RZ, 0x2, R48 ;  /* 0x00000002ff327819 */ /* 0x000fc40000011630 */
[----:B------:R-:W-:Y:S01]  /*1b30*/  IADD3 R29, R29, UR4, RZ ;  /* 0x000000041d1d7c10 */ /* 0x000fe2000fffe0ff */
[----:B------:R-:W-:Y:S01]  /*1b40*/  FADD R84, R84, -R101 ;  /* 0x8000006554547221 */ /* 0x000fe20000000000 */
[----:B------:R-:W-:Y:S02]  /*1b50*/  SHF.R.U32.HI R38, RZ, 0x2, R35 ;  /* 0x00000002ff267819 */ /* 0x000fe40000011623 */
[----:B------:R-:W-:Y:S01]  /*1b60*/  SHF.R.U32.HI R42, RZ, 0x2, R40 ;  /* 0x00000002ff2a7819 */ /* 0x000fe20000011628 */
[----:B------:R-:W-:Y:S01]  /*1b70*/  FFMA R84, R84, R0, R101 ;  /* 0x0000000054547223 */ /* 0x000fe20000000065 */
[----:B------:R-:W-:Y:S02]  /*1b80*/  SHF.R.U32.HI R43, RZ, 0x2, R43 ;  /* 0x00000002ff2b7819 */ /* 0x000fe4000001162b */
[----:B------:R-:W-:Y:S02]  /*1b90*/  SHF.R.U32.HI R47, RZ, 0x2, R47 ;  /* 0x00000002ff2f7819 */ /* 0x000fe4000001162f */
[----:B------:R-:W-:-:S02]  /*1ba0*/  SHF.R.U32.HI R55, RZ, 0x2, R54 ;  /* 0x00000002ff377819 */ /* 0x000fc40000011636 */
[----:B------:R-:W-:Y:S02]  /*1bb0*/  SHF.R.U32.HI R45, RZ, 0x2, R45 ;  /* 0x00000002ff2d7819 */ /* 0x000fe4000001162d */
[----:B------:R-:W-:Y:S02]  /*1bc0*/  SHF.R.U32.HI R51, RZ, 0x2, R51 ;  /* 0x00000002ff337819 */ /* 0x000fe40000011633 */
[----:B------:R-:W-:Y:S02]  /*1bd0*/  SHF.R.U32.HI R53, RZ, 0x2, R52 ;  /* 0x00000002ff357819 */ /* 0x000fe40000011634 */
[----:B------:R-:W-:Y:S02]  /*1be0*/  SHF.R.U32.HI R57, RZ, 0x2, R56 ;  /* 0x00000002ff397819 */ /* 0x000fe40000011638 */
[----:B------:R-:W-:Y:S02]  /*1bf0*/  LOP3.LUT R30, R30, 0x7c, RZ, 0xc0, !PT ;  /* 0x0000007c1e1e7812 */ /* 0x000fe400078ec0ff */
[----:B------:R-:W-:Y:S01]  /*1c00*/  LOP3.LUT R31, R31, 0xbc, RZ, 0xc0, !PT ;  /* 0x000000bc1f1f7812 */ /* 0x000fe200078ec0ff */
[-C--:B------:R-:W-:Y:S01]  /*1c10*/  FFMA R3, R3, R0.reuse, R60 ;  /* 0x0000000003037223 */ /* 0x080fe2000000003c */
[----:B------:R-:W-:Y:S01]  /*1c20*/  LOP3.LUT R35, R33, 0x13c, RZ, 0xc0, !PT ;  /* 0x0000013c21237812 */ /* 0x000fe200078ec0ff */
[----:B------:R-:W-:Y:S01]  /*1c30*/  FADD R18, -R73, R26 ;  /* 0x0000001a49127221 */ /* 0x000fe20000000100 */
[----:B------:R-:W-:Y:S01]  /*1c40*/  LOP3.LUT R32, R32, 0xfc, RZ, 0xc0, !PT ;  /* 0x000000fc20207812 */ /* 0x000fe200078ec0ff */
[----:B------:R-:W-:Y:S01]  /*1c50*/  FFMA R41, R58, R0, R41 ;  /* 0x000000003a297223 */ /* 0x000fe20000000029 */
[----:B------:R-:W-:Y:S01]  /*1c60*/  LOP3.LUT R40, R39, 0x1bc, RZ, 0xc0, !PT ;  /* 0x000001bc27287812 */ /* 0x000fe200078ec0ff */
[----:B------:R-:W-:Y:S01]  /*1c70*/  FADD R26, -R67, R84 ;  /* 0x00000054431a7221 */ /* 0x000fe20000000100 */
[----:B------:R-:W-:Y:S01]  /*1c80*/  LOP3.LUT R54, R50, 0x2fc, RZ, 0xc0, !PT ;  /* 0x000002fc32367812 */ /* 0x000fe200078ec0ff */
[----:B------:R-:W-:Y:S01]  /*1c90*/  IMAD R50, R28, 0x4, R29 ;  /* 0x000000041c327824 */ /* 0x000fe200078e021d */
[----:B------:R-:W-:Y:S01]  /*1ca0*/  LOP3.LUT R38, R38, 0x17c, RZ, 0xc0, !PT ;  /* 0x0000017c26267812 */ /* 0x000fe200078ec0ff */
[----:B------:R-:W-:Y:S01]  /*1cb0*/  FADD R70, R70, -R59 ;  /* 0x8000003b46467221 */ /* 0x000fe20000000000 */
[----:B------:R-:W-:-:S02]  /*1cc0*/  LOP3.LUT R42, R42, 0x1fc, RZ, 0xc0, !PT ;  /* 0x000001fc2a2a7812 */ /* 0x000fc400078ec0ff */
[----:B------:R-:W-:Y:S02]  /*1cd0*/  LOP3.LUT R43, R43, 0x23c, RZ, 0xc0, !PT ;  /* 0x0000023c2b2b7812 */ /* 0x000fe400078ec0ff */
[----:B------:R-:W-:Y:S02]  /*1ce0*/  LOP3.LUT R52, R47, 0x2bc, RZ, 0xc0, !PT ;  /* 0x000002bc2f347812 */ /* 0x000fe400078ec0ff */
[----:B------:R-:W-:Y:S01]  /*1cf0*/  LOP3.LUT R60, R55, 0x3bc, RZ, 0xc0, !PT ;  /* 0x000003bc373c7812 */ /* 0x000fe200078ec0ff */
[----:B------:R-:W-:Y:S01]  /*1d00*/  VIADD R31, R31, UR4 ;  /* 0x000000041f1f7c36 */ /* 0x000fe20008000000 */
[----:B------:R-:W-:Y:S02]  /*1d10*/  LOP3.LUT R48, R45, 0x27c, RZ, 0xc0, !PT ;  /* 0x0000027c2d307812 */ /* 0x000fe400078ec0ff */
[----:B------:R-:W-:Y:S02]  /*1d20*/  LOP3.LUT R56, R51, 0x33c, RZ, 0xc0, !PT ;  /* 0x0000033c33387812 */ /* 0x000fe400078ec0ff */
[----:B------:R-:W-:-:S02]  /*1d30*/  LOP3.LUT R58, R53, 0x37c, RZ, 0xc0, !PT ;  /* 0x0000037c353a7812 */ /* 0x000fc400078ec0ff */
[----:B------:R-:W-:Y:S02]  /*1d40*/  LOP3.LUT R62, R57, 0x3fc, RZ, 0xc0, !PT ;  /* 0x000003fc393e7812 */ /* 0x000fe400078ec0ff */
[----:B------:R-:W-:Y:S01]  /*1d50*/  IADD3 R29, R30, UR4, RZ ;  /* 0x000000041e1d7c10 */ /* 0x000fe2000fffe0ff */
[----:B------:R-:W-:Y:S01]  /*1d60*/  VIADD R35, R35, UR4 ;  /* 0x0000000423237c36 */ /* 0x000fe20008000000 */
[----:B------:R-:W-:Y:S01]  /*1d70*/  IADD3 R33, R32, UR4, RZ ;  /* 0x0000000420217c10 */ /* 0x000fe2000fffe0ff */
[----:B------:R-:W-:Y:S01]  /*1d80*/  FFMA R26, R26, R36, R67 ;  /* 0x000000241a1a7223 */ /* 0x000fe20000000043 */
[----:B------:R-:W-:Y:S01]  /*1d90*/  IADD3 R39, R38, UR4, RZ ;  /* 0x0000000426277c10 */ /* 0x000fe2000fffe0ff */
[----:B------:R-:W-:Y:S01]  /*1da0*/  VIADD R45, R40, UR4 ;  /* 0x00000004282d7c36 */ /* 0x000fe20008000000 */
[----:B------:R-:W-:Y:S01]  /*1db0*/  IADD3 R47, R42, UR4, RZ ;  /* 0x000000042a2f7c10 */ /* 0x000fe2000fffe0ff */
[----:B------:R-:W-:Y:S01]  /*1dc0*/  FFMA R70, R70, R0, R59 ;  /* 0x0000000046467223 */ /* 0x000fe2000000003b */
[----:B------:R-:W-:Y:S01]  /*1dd0*/  VIADD R51, R43, UR4 ;  /* 0x000000042b337c36 */ /* 0x000fe20008000000 */
[----:B------:R-:W-:Y:S01]  /*1de0*/  IADD3 R53, R48, UR4, RZ ;  /* 0x0000000430357c10 */ /* 0x000fe2000fffe0ff */
[----:B------:R-:W-:Y:S01]  /*1df0*/  VIADD R55, R52, UR4 ;  /* 0x0000000434377c36 */ /* 0x000fe20008000000 */
[----:B------:R-:W-:Y:S01]  /*1e00*/  IADD3 R57, R54, UR4, RZ ;  /* 0x0000000436397c10 */ /* 0x000fe2000fffe0ff */
[----:B------:R-:W-:Y:S01]  /*1e10*/  VIADD R65, R60, UR4 ;  /* 0x000000043c417c36 */ /* 0x000fe20008000000 */
[----:B------:R-:W-:Y:S01]  /*1e20*/  IADD3 R61, R58, UR4, RZ ;  /* 0x000000043a3d7c10 */ /* 0x000fe2000fffe0ff */
[----:B------:R-:W-:Y:S01]  /*1e30*/  VIADD R59, R56, UR4 ;  /* 0x00000004383b7c36 */ /* 0x000fe20008000000 */
[----:B------:R-:W-:Y:S01]  /*1e40*/  IADD3 R67, R62, UR4, RZ ;  /* 0x000000043e437c10 */ /* 0x000fe2000fffe0ff */
[C---:B------:R-:W-:Y:S01]  /*1e50*/  IMAD R43, R28.reuse, 0x4, R29 ;  /* 0x000000041c2b7824 */ /* 0x040fe200078e021d */
[C---:B------:R-:W-:Y:S01]  /*1e60*/  LEA R29, R28.reuse, R31, 0x2 ;  /* 0x0000001f1c1d7211 */ /* 0x040fe200078e10ff */
        /* <DEDUP_REMOVED lines=13> */
[----:B------:R-:W-:Y:S01]  /*1f40*/  LEA R61, R28, UR4, 0x3 ;  /* 0x000000041c3d7c11 */ /* 0x000fe2000f8e18ff */
[----:B------:R-:W-:Y:S04]  /*1f50*/  LDS R29, [R29+0x800] ;  /* 0x000800001d1d7984 */ /* 0x000fe80000000800 */
        /* <DEDUP_REMOVED lines=10> */
[----:B------:R0:W-:Y:S04]  /*2000*/  LDS R43, [R59+0x3000] ;  /* 0x003000003b2b7984 */ /* 0x0001e80000000800 */
[----:B------:R-:W-:Y:S04]  /*2010*/  LDS R45, [R45+0x3400] ;  /* 0x003400002d2d7984 */ /* 0x000fe80000000800 */
[----:B------:R-:W-:Y:S04]  /*2020*/  LDS R47, [R47+0x3800] ;  /* 0x003800002f2f7984 */ /* 0x000fe80000000800 */
[----:B------:R-:W-:Y:S04]  /*2030*/  LDS R48, [R48+0x3c00] ;  /* 0x003c000030307984 */ /* 0x000fe80000000800 */
[----:B------:R-:W-:Y:S01]  /*2040*/  LDS R50, [R50] ;  /* 0x0000000032327984 */ /* 0x000fe20000000800 */
[----:B------:R-:W-:Y:S01]  /*2050*/  BAR.SYNC.DEFER_BLOCKING 0x0 ;  /* 0x0000000000007b1d */ /* 0x000fe20000010000 */
[----:B------:R-:W-:-:S02]  /*2060*/  LOP3.LUT R51, R34, 0x10, RZ, 0xfc, !PT ;  /* 0x0000001022337812 */ /* 0x000fc400078efcff */
[C---:B------:R-:W-:Y:S02]  /*2070*/  LOP3.LUT R52, R34.reuse, 0x20, RZ, 0xfc, !PT ;  /* 0x0000002022347812 */ /* 0x040fe400078efcff */
[C---:B------:R-:W-:Y:S02]  /*2080*/  LOP3.LUT R53, R34.reuse, 0x30, RZ, 0xfc, !PT ;  /* 0x0000003022357812 */ /* 0x040fe400078efcff */
[C---:B------:R-:W-:Y:S01]  /*2090*/  LOP3.LUT R54, R34.reuse, 0x40, RZ, 0xfc, !PT ;  /* 0x0000004022367812 */ /* 0x040fe200078efcff */
[----:B------:R1:W-:Y:S01]  /*20a0*/  STS [R61], R24 ;  /* 0x000000183d007388 */ /* 0x0003e20000000800 */
[C---:B------:R-:W-:Y:S02]  /*20b0*/  LOP3.LUT R55, R34.reuse, 0x50, RZ, 0xfc, !PT ;  /* 0x0000005022377812 */ /* 0x040fe400078efcff */
[C---:B------:R-:W-:Y:S02]  /*20c0*/  LOP3.LUT R56, R34.reuse, 0x60, RZ, 0xfc, !PT ;  /* 0x0000006022387812 */ /* 0x040fe400078efcff */
[C---:B------:R-:W-:Y:S01]  /*20d0*/  LEA R65, R34.reuse, UR4, 0x3 ;  /* 0x0000000422417c11 */ /* 0x040fe2000f8e18ff */
[----:B------:R-:W-:Y:S01]  /*20e0*/  BAR.SYNC.DEFER_BLOCKING 0x0 ;  /* 0x0000000000007b1d */ /* 0x000fe20000010000 */
[----:B------:R-:W-:-:S02]  /*20f0*/  LOP3.LUT R57, R34, 0x70, RZ, 0xfc, !PT ;  /* 0x0000007022397812 */ /* 0x000fc400078efcff */
[C---:B------:R-:W-:Y:S02]  /*2100*/  LOP3.LUT R58, R34.reuse, 0x80, RZ, 0xfc, !PT ;  /* 0x00000080223a7812 */ /* 0x040fe400078efcff */
[C---:B0-----:R-:W-:Y:S02]  /*2110*/  LOP3.LUT R59, R34.reuse, 0x90, RZ, 0xfc, !PT ;  /* 0x00000090223b7812 */ /* 0x041fe400078efcff */
[C---:B-1----:R-:W-:Y:S02]  /*2120*/  LOP3.LUT R24, R34.reuse, 0xa0, RZ, 0xfc, !PT ;  /* 0x000000a022187812 */ /* 0x042fe400078efcff */
[C---:B------:R-:W-:Y:S02]  /*2130*/  LOP3.LUT R60, R34.reuse, 0xb0, RZ, 0xfc, !PT ;  /* 0x000000b0223c7812 */ /* 0x040fe400078efcff */
[C---:B------:R-:W-:Y:S02]  /*2140*/  LOP3.LUT R61, R34.reuse, 0xc0, RZ, 0xfc, !PT ;  /* 0x000000c0223d7812 */ /* 0x040fe400078efcff */
[----:B------:R-:W-:-:S02]  /*2150*/  LOP3.LUT R62, R34, 0xd0, RZ, 0xfc, !PT ;  /* 0x000000d0223e7812 */ /* 0x000fc400078efcff */
[C---:B------:R-:W-:Y:S02]  /*2160*/  LOP3.LUT R64, R34.reuse, 0xe0, RZ, 0xfc, !PT ;  /* 0x000000e022407812 */ /* 0x040fe400078efcff */
[----:B------:R-:W-:Y:S02]  /*2170*/  LOP3.LUT R34, R34, 0xf0, RZ, 0xfc, !PT ;  /* 0x000000f022227812 */ /* 0x000fe400078efcff */
[----:B------:R-:W-:Y:S02]  /*2180*/  LEA R51, R51, UR4, 0x3 ;  /* 0x0000000433337c11 */ /* 0x000fe4000f8e18ff */
[----:B------:R-:W-:Y:S02]  /*2190*/  LEA R52, R52, UR4, 0x3 ;  /* 0x0000000434347c11 */ /* 0x000fe4000f8e18ff */
[----:B------:R-:W-:Y:S01]  /*21a0*/  LEA R53, R53, UR4, 0x3 ;  /* 0x0000000435357c11 */ /* 0x000fe2000f8e18ff */
[----:B------:R-:W-:Y:S01]  /*21b0*/  LDS R65, [R65] ;  /* 0x0000000041417984 */ /* 0x000fe20000000800 */
[----:B------:R-:W-:-:S02]  /*21c0*/  LEA R54, R54, UR4, 0x3 ;  /* 0x0000000436367c11 */ /* 0x000fc4000f8e18ff */
[----:B------:R-:W-:Y:S01]  /*21d0*/  LEA R55, R55, UR4, 0x3 ;  /* 0x0000000437377c11 */ /* 0x000fe2000f8e18ff */
[----:B------:R-:W0:Y:S01]  /*21e0*/  LDS R51, [R51] ;  /* 0x0000000033337984 */ /* 0x000e220000000800 */
[----:B------:R-:W-:Y:S02]  /*21f0*/  LEA R56, R56, UR4, 0x3 ;  /* 0x0000000438387c11 */ /* 0x000fe4000f8e18ff */
[----:B------:R-:W-:Y:S01]  /*2200*/  LEA R57, R57, UR4, 0x3 ;  /* 0x0000000439397c11 */ /* 0x000fe2000f8e18ff */
[----:B------:R-:W1:Y:S01]  /*2210*/  LDS R52, [R52] ;  /* 0x0000000034347984 */ /* 0x000e620000000800 */
[----:B------:R-:W-:Y:S02]  /*2220*/  LEA R66, R59, UR4, 0x3 ;  /* 0x000000043b427c11 */ /* 0x000fe4000f8e18ff */
[----:B------:R-:W-:Y:S01]  /*2230*/  LEA R67, R24, UR4, 0x3 ;  /* 0x0000000418437c11 */ /* 0x000fe2000f8e18ff */
[----:B------:R-:W2:Y:S01]  /*2240*/  LDS R53, [R53] ;  /* 0x0000000035357984 */ /* 0x000ea20000000800 */
[----:B------:R-:W-:-:S02]  /*2250*/  LEA R68, R61, UR4, 0x3 ;  /* 0x000000043d447c11 */ /* 0x000fc4000f8e18ff */
[----:B------:R-:W-:Y:S01]  /*2260*/  LEA R62, R62, UR4, 0x3 ;  /* 0x000000043e3e7c11 */ /* 0x000fe2000f8e18ff */
[----:B------:R-:W-:Y:S01]  /*2270*/  LDS R24, [R57] ;  /* 0x0000000039187984 */ /* 0x000fe20000000800 */
[----:B------:R-:W-:Y:S02]  /*2280*/  LEA R64, R64, UR4, 0x3 ;  /* 0x0000000440407c11 */ /* 0x000fe4000f8e18ff */
[----:B------:R-:W-:Y:S01]  /*2290*/  LEA R58, R58, UR4, 0x3 ;  /* 0x000000043a3a7c11 */ /* 0x000fe2000f8e18ff */
[----:B------:R-:W3:Y:S01]  /*22a0*/  LDS R54, [R54] ;  /* 0x0000000036367984 */ /* 0x000ee20000000800 */
[----:B------:R-:W-:Y:S02]  /*22b0*/  LEA R60, R60, UR4, 0x3 ;  /* 0x000000043c3c7c11 */ /* 0x000fe4000f8e18ff */
[----:B------:R-:W-:Y:S01]  /*22c0*/  LEA R34, R34, UR4, 0x3 ;  /* 0x0000000422227c11 */ /* 0x000fe2000f8e18ff */
[----:B------:R-:W4:Y:S04]  /*22d0*/  LDS R55, [R55] ;  /* 0x0000000037377984 */ /* 0x000f280000000800 */
[----:B------:R-:W5:Y:S04]  /*22e0*/  LDS R56, [R56] ;  /* 0x0000000038387984 */ /* 0x000f680000000800 */
[----:B------:R-:W0:Y:S04]  /*22f0*/  LDS R59, [R58] ;  /* 0x000000003a3b7984 */ /* 0x000e280000000800 */
[----:B------:R-:W0:Y:S04]  /*2300*/  LDS R66, [R66] ;  /* 0x0000000042427984 */ /* 0x000e280000000800 */
[----:B------:R-:W0:Y:S04]  /*2310*/  LDS R67, [R67] ;  /* 0x0000000043437984 */ /* 0x000e280000000800 */
[----:B------:R-:W0:Y:S04]  /*2320*/  LDS R61, [R60] ;  /* 0x000000003c3d7984 */ /* 0x000e280000000800 */
[----:B------:R-:W0:Y:S04]  /*2330*/  LDS R68, [R68] ;  /* 0x0000000044447984 */ /* 0x000e280000000800 */
[----:B------:R-:W0:Y:S04]  /*2340*/  LDS R62, [R62] ;  /* 0x000000003e3e7984 */ /* 0x000e280000000800 */
[----:B------:R-:W0:Y:S04]  /*2350*/  LDS R64, [R64] ;  /* 0x0000000040407984 */ /* 0x000e280000000800 */
[----:B------:R-:W0:Y:S01]  /*2360*/  LDS R57, [R34] ;  /* 0x0000000022397984 */ /* 0x000e220000000800 */
[----:B------:R-:W-:Y:S01]  /*2370*/  FADD R76, R76, -R89 ;  /* 0x800000594c4c7221 */ /* 0x000fe20000000000 */
        /* <DEDUP_REMOVED lines=8> */
[-C--:B------:R-:W-:Y:S01]  /*2400*/  FFMA R76, R76, R0.reuse, R89 ;  /* 0x000000004c4c7223 */ /* 0x080fe20000000059 */
[-C--:B------:R-:W-:Y:S01]  /*2410*/  FFMA R74, R74, R0.reuse, R95 ;  /* 0x000000004a4a7223 */ /* 0x080fe2000000005f */
[-C--:B------:R-:W-:Y:S01]  /*2420*/  FFMA R78, R78, R0.reuse, R91 ;  /* 0x000000004e4e7223 */ /* 0x080fe2000000005b */
[-C--:B------:R-:W-:Y:S01]  /*2430*/  FFMA R82, R82, R0.reuse, R103 ;  /* 0x0000000052527223 */ /* 0x080fe20000000067 */
[-C--:B------:R-:W-:Y:S01]  /*2440*/  FFMA R86, R86, R0.reuse, R27 ;  /* 0x0000000056567223 */ /* 0x080fe2000000001b */
[-C--:B------:R-:W-:Y:S01]  /*2450*/  FFMA R46, R46, R0.reuse, R25 ;  /* 0x000000002e2e7223 */ /* 0x080fe20000000019 */
[-C--:B------:R-:W-:Y:S01]  /*2460*/  FFMA R16, R16, R0.reuse, R49 ;  /* 0x0000000010107223 */ /* 0x080fe20000000031 */
[-C--:B------:R-:W-:Y:S01]  /*2470*/  FFMA R92, R92, R0.reuse, R79 ;  /* 0x000000005c5c7223 */ /* 0x080fe2000000004f */
[----:B------:R-:W-:Y:S01]  /*2480*/  FFMA R90, R90, R0, R81 ;  /* 0x000000005a5a7223 */ /* 0x000fe20000000051 */
[----:B------:R-:W-:Y:S01]  /*2490*/  FADD R14, -R77, R70 ;  /* 0x000000464d0e7221 */ /* 0x000fe20000000100 */
        /* <DEDUP_REMOVED lines=20> */
[----:B0-----:R-:W-:Y:S01]  /*25e0*/  FADD R51, R28, R51 ;  /* 0x000000331c337221 */ /* 0x001fe20000000000 */
[----:B-1----:R-:W-:Y:S01]  /*25f0*/  FADD R52, R29, R52 ;  /* 0x000000341d347221 */ /* 0x002fe20000000000 */
[----:B--2---:R-:W-:Y:S01]  /*2600*/  FADD R30, R30, R53 ;  /* 0x000000351e1e7221 */ /* 0x004fe20000000000 */
[----:B---3--:R-:W-:Y:S01]  /*2610*/  FADD R54, R31, R54 ;  /* 0x000000361f367221 */ /* 0x008fe20000000000 */
[----:B----4-:R-:W-:Y:S01]  /*2620*/  FADD R55, R32, R55 ;  /* 0x0000003720377221 */ /* 0x010fe20000000000 */
[----:B-----5:R-:W-:Y:S01]  /*2630*/  FADD R56, R33, R56 ;  /* 0x0000003821387221 */ /* 0x020fe20000000000 */
[----:B------:R-:W-:Y:S01]  /*2640*/  FADD R65, R50, R65 ;  /* 0x0000004132417221 */ /* 0x000fe20000000000 */
        /* <DEDUP_REMOVED lines=10> */
[----:B------:R-:W-:Y:S01]  /*26f0*/  BAR.SYNC.DEFER_BLOCKING 0x0 ;  /* 0x0000000000007b1d */ /* 0x000fe20000010000 */
        /* <DEDUP_REMOVED lines=15> */
[----:B------:R-:W-:-:S04]  /*27f0*/  LOP3.LUT R37, R37, 0x3fc, RZ, 0xc0, !PT ;  /* 0x000003fc25257812 */ /* 0x000fc800078ec0ff */
[C---:B------:R-:W-:Y:S01]  /*2800*/  LOP3.LUT R0, R37.reuse, 0x400, RZ, 0xfc, !PT ;  /* 0x0000040025007812 */ /* 0x040fe200078efcff */
[----:B------:R-:W-:Y:S04]  /*2810*/  STS [R4], R65 ;  /* 0x0000004104007388 */ /* 0x000fe80000000800 */
[----:B------:R-:W-:Y:S04]  /*2820*/  STS [R4+0x40], R51 ;  /* 0x0000403304007388 */ /* 0x000fe80000000800 */
        /* <DEDUP_REMOVED lines=13> */
[----:B------:R-:W-:Y:S01]  /*2900*/  STS [R4+0x3c0], R57 ;  /* 0x0003c03904007388 */ /* 0x000fe20000000800 */
[----:B------:R-:W-:-:S02]  /*2910*/  LOP3.LUT R2, R37, 0x800, RZ, 0xfc, !PT ;  /* 0x0000080025027812 */ /* 0x000fc400078efcff */
[----:B------:R-:W-:Y:S02]  /*2920*/  SHF.R.U32.HI R0, RZ, 0x4, R0 ;  /* 0x00000004ff007819 */ /* 0x000fe40000011600 */
[----:B------:R-:W-:Y:S02]  /*2930*/  SHF.R.U32.HI R2, RZ, 0x4, R2 ;  /* 0x00000004ff027819 */ /* 0x000fe40000011602 */
[----:B------:R-:W-:Y:S02]  /*2940*/  LOP3.LUT R44, R44, 0x30, RZ, 0xc0, !PT ;  /* 0x000000302c2c7812 */ /* 0x000fe400078ec0ff */
[----:B------:R-:W-:Y:S02]  /*2950*/  LOP3.LUT R0, R0, 0x70, RZ, 0xc0, !PT ;  /* 0x0000007000007812 */ /* 0x000fe400078ec0ff */
[----:B------:R-:W-:Y:S02]  /*2960*/  LOP3.LUT R2, R2, 0xb0, RZ, 0xc0, !PT ;  /* 0x000000b002027812 */ /* 0x000fe400078ec0ff */
[----:B------:R-:W-:Y:S01]  /*2970*/  IADD3 R44, R44, UR4, RZ ;  /* 0x000000042c2c7c10 */ /* 0x000fe2000fffe0ff */
[----:B------:R-:W-:Y:S01]  /*2980*/  VIADD R0, R0, UR4 ;  /* 0x0000000400007c36 */ /* 0x000fe20008000000 */
[----:B------:R-:W-:-:S03]  /*2990*/  IADD3 R2, R2, UR4, RZ ;  /* 0x0000000402027c10 */ /* 0x000fc6000fffe0ff */
[C---:B------:R-:W-:Y:S01]  /*29a0*/  IMAD R44, R37.reuse, 0x4, R44 ;  /* 0x00000004252c7824 */ /* 0x040fe200078e022c */
[----:B------:R-:W-:Y:S01]  /*29b0*/  BAR.SYNC.DEFER_BLOCKING 0x0 ;  /* 0x0000000000007b1d */ /* 0x000fe20000010000 */
[C---:B------:R-:W-:Y:S01]  /*29c0*/  LEA R0, R37.reuse, R0, 0x2 ;  /* 0x0000000025007211 */ /* 0x040fe200078e10ff */
[----:B------:R-:W-:-:S04]  /*29d0*/  IMAD R2, R37, 0x4, R2 ;  /* 0x0000000425027824 */ /* 0x000fc800078e0202 */
[----:B------:R-:W0:Y:S04]  /*29e0*/  LDS.128 R24, [R44] ;  /* 0x000000002c187984 */ /* 0x000e280000000c00 */
[----:B------:R-:W1:Y:S04]  /*29f0*/  LDS.128 R16, [R0+0x1000] ;  /* 0x0010000000107984 */ /* 0x000e680000000c00 */
[----:B------:R-:W2:Y:S01]  /*2a00*/  LDS.128 R20, [R2+0x2000] ;  /* 0x0020000002147984 */ /* 0x000ea20000000c00 */
[----:B------:R-:W-:-:S04]  /*2a10*/  LOP3.LUT R3, R37, 0xc00, RZ, 0xfc, !PT ;  /* 0x00000c0025037812 */ /* 0x000fc800078efcff */
[----:B------:R-:W-:-:S04]  /*2a20*/  SHF.R.U32.HI R3, RZ, 0x4, R3 ;  /* 0x00000004ff037819 */ /* 0x000fc80000011603 */
[----:B------:R-:W-:-:S04]  /*2a30*/  LOP3.LUT R3, R3, 0xf0, RZ, 0xc0, !PT ;  /* 0x000000f003037812 */ /* 0x000fc800078ec0ff */
[----:B------:R-:W-:-:S05]  /*2a40*/  IADD3 R14, R3, UR4, RZ ;  /* 0x00000004030e7c10 */ /* 0x000fca000fffe0ff */
[----:B------:R-:W-:Y:S01]  /*2a50*/  IMAD R14, R37, 0x4, R14 ;  /* 0x00000004250e7824 */ /* 0x000fe200078e020e */
[----:B0-----:R0:W-:Y:S04]  /*2a60*/  @!P3 STG.E.128 desc[UR6][R8.64], R24 ;  /* 0x000000180800b986 */ /* 0x0011e8000c101d06 */
[----:B-1----:R0:W-:Y:S04]  /*2a70*/  @!P2 STG.E.128 desc[UR6][R10.64], R16 ;  /* 0x000000100a00a986 */ /* 0x0021e8000c101d06 */
[----:B--2---:R0:W-:Y:S02]  /*2a80*/  @!P1 STG.E.128 desc[UR6][R12.64], R20 ;  /* 0x000000140c009986 */ /* 0x0041e4000c101d06 */
[----:B0-----:R-:W-:Y:S05]  /*2a90*/  @P0 EXIT ;  /* 0x000000000000094d */ /* 0x001fea0003800000 */
[----:B0-----:R-:W0:Y:S04]  /*2aa0*/  LDS.128 R12, [R14+0x3000] ;  /* 0x003000000e0c7984 */ /* 0x001e280000000c00 */
[----:B0-----:R-:W-:Y:S01]  /*2ab0*/  STG.E.128 desc[UR6][R6.64], R12 ;  /* 0x0000000c06007986 */ /* 0x001fe2000c101d06 */
[----:B------:R-:W-:Y:S05]  /*2ac0*/  EXIT ;  /* 0x000000000000794d */ /* 0x000fea0003800000 */
.L_x_0:
[----:B------:R-:W-:-:S00]  /*2ad0*/  BRA `(.L_x_0) ;  /* 0xfffffffc00fc7947 */ /* 0x000fc0000383ffff */
[----:B------:R-:W-:-:S00]  /*2ae0*/  NOP ;  /* 0x0000000000007918 */ /* 0x000fc00000000000 */
        /* <DEDUP_REMOVED lines=9> */
.L_x_1:


//--------------------- .nv.shared.triton_poi_fused__unsafe_index_add_convolution_mul_sub_24 --------------------------
	.section	.nv.shared.triton_poi_fused__unsafe_index_add_convolution_mul_sub_24,"aw",@nobits
	.sectionflags	@""
	.align	16
	.zero		1024


//--------------------- .nv.constant0.triton_poi_fused__unsafe_index_add_convolution_mul_sub_24 --------------------------
	.section	.nv.constant0.triton_poi_fused__unsafe_index_add_convolution_mul_sub_24,"a",@progbits
	.sectionflags	@""
	.align	4
.nv.constant0.triton_poi_fused__unsafe_index_add_convolution_mul_sub_24:
	.zero		608
